//
// Generated by NVIDIA NVVM Compiler
//
// Compiler Build ID: CL-36424714
// Cuda compilation tools, release 13.0, V13.0.88
// Based on NVVM 20.0.0
//

.version 9.0
.target sm_100
.address_size 64

	// .globl	_Z29betweenness_centrality_kerneliPiS_S_S_PfS0_S_S_
// _ZZ29betweenness_centrality_kerneliPiS_S_S_PfS0_S_S_E8position has been demoted
// _ZZ29betweenness_centrality_kerneliPiS_S_S_PfS0_S_S_E1s has been demoted
// _ZZ29betweenness_centrality_kerneliPiS_S_S_PfS0_S_S_E21finish_limit_position has been demoted
// _ZZ29betweenness_centrality_kerneliPiS_S_S_PfS0_S_S_E13current_depth has been demoted
// _ZZ29betweenness_centrality_kerneliPiS_S_S_PfS0_S_S_E4done has been demoted

.visible .entry _Z29betweenness_centrality_kerneliPiS_S_S_PfS0_S_S_(
	.param .u32 _Z29betweenness_centrality_kerneliPiS_S_S_PfS0_S_S__param_0,
	.param .u64 .ptr .align 1 _Z29betweenness_centrality_kerneliPiS_S_S_PfS0_S_S__param_1,
	.param .u64 .ptr .align 1 _Z29betweenness_centrality_kerneliPiS_S_S_PfS0_S_S__param_2,
	.param .u64 .ptr .align 1 _Z29betweenness_centrality_kerneliPiS_S_S_PfS0_S_S__param_3,
	.param .u64 .ptr .align 1 _Z29betweenness_centrality_kerneliPiS_S_S_PfS0_S_S__param_4,
	.param .u64 .ptr .align 1 _Z29betweenness_centrality_kerneliPiS_S_S_PfS0_S_S__param_5,
	.param .u64 .ptr .align 1 _Z29betweenness_centrality_kerneliPiS_S_S_PfS0_S_S__param_6,
	.param .u64 .ptr .align 1 _Z29betweenness_centrality_kerneliPiS_S_S_PfS0_S_S__param_7,
	.param .u64 .ptr .align 1 _Z29betweenness_centrality_kerneliPiS_S_S_PfS0_S_S__param_8
)
{
	.reg .pred 	%p<28>;
	.reg .b16 	%rs<6>;
	.reg .b32 	%r<84>;
	.reg .b32 	%f<11>;
	.reg .b64 	%rd<70>;
	// demoted variable
	.shared .align 4 .u32 _ZZ29betweenness_centrality_kerneliPiS_S_S_PfS0_S_S_E8position;
	// demoted variable
	.shared .align 4 .u32 _ZZ29betweenness_centrality_kerneliPiS_S_S_PfS0_S_S_E1s;
	// demoted variable
	.shared .align 4 .u32 _ZZ29betweenness_centrality_kerneliPiS_S_S_PfS0_S_S_E21finish_limit_position;
	// demoted variable
	.shared .align 4 .u32 _ZZ29betweenness_centrality_kerneliPiS_S_S_PfS0_S_S_E13current_depth;
	// demoted variable
	.shared .align 1 .u8 _ZZ29betweenness_centrality_kerneliPiS_S_S_PfS0_S_S_E4done;
	ld.param.u32 	%r38, [_Z29betweenness_centrality_kerneliPiS_S_S_PfS0_S_S__param_0];
	ld.param.u64 	%rd17, [_Z29betweenness_centrality_kerneliPiS_S_S_PfS0_S_S__param_1];
	ld.param.u64 	%rd18, [_Z29betweenness_centrality_kerneliPiS_S_S_PfS0_S_S__param_2];
	ld.param.u64 	%rd19, [_Z29betweenness_centrality_kerneliPiS_S_S_PfS0_S_S__param_3];
	ld.param.u64 	%rd20, [_Z29betweenness_centrality_kerneliPiS_S_S_PfS0_S_S__param_4];
	ld.param.u64 	%rd21, [_Z29betweenness_centrality_kerneliPiS_S_S_PfS0_S_S__param_5];
	ld.param.u64 	%rd22, [_Z29betweenness_centrality_kerneliPiS_S_S_PfS0_S_S__param_7];
	cvta.to.global.u64 	%rd1, %rd20;
	cvta.to.global.u64 	%rd2, %rd19;
	cvta.to.global.u64 	%rd3, %rd17;
	cvta.to.global.u64 	%rd4, %rd21;
	cvta.to.global.u64 	%rd5, %rd18;
	cvta.to.global.u64 	%rd6, %rd22;
	mov.u32 	%r1, %tid.x;
	setp.ne.s32 	%p1, %r1, 0;
	@%p1 bra 	$L__BB0_2;
	mov.b32 	%r39, 0;
	st.shared.u32 	[_ZZ29betweenness_centrality_kerneliPiS_S_S_PfS0_S_S_E1s], %r39;
$L__BB0_2:
	bar.sync 	0;
	ld.shared.u32 	%r40, [_ZZ29betweenness_centrality_kerneliPiS_S_S_PfS0_S_S_E1s];
	setp.ge.s32 	%p2, %r40, %r38;
	@%p2 bra 	$L__BB0_43;
	mov.u32 	%r2, %ntid.x;
$L__BB0_4:
	setp.ge.s32 	%p3, %r1, %r38;
	bar.sync 	0;
	@%p3 bra 	$L__BB0_10;
	ld.shared.u32 	%r3, [_ZZ29betweenness_centrality_kerneliPiS_S_S_PfS0_S_S_E1s];
	mul.wide.s32 	%rd23, %r3, 4;
	add.s64 	%rd7, %rd2, %rd23;
	add.s64 	%rd8, %rd1, %rd23;
	mov.u32 	%r72, %r1;
$L__BB0_6:
	setp.ne.s32 	%p4, %r72, %r3;
	@%p4 bra 	$L__BB0_8;
	mov.b32 	%r43, 0;
	st.global.u32 	[%rd7], %r43;
	mov.b32 	%r44, 1;
	st.global.u32 	[%rd8], %r44;
	bra.uni 	$L__BB0_9;
$L__BB0_8:
	mul.wide.s32 	%rd24, %r72, 4;
	add.s64 	%rd25, %rd2, %rd24;
	mov.b32 	%r41, 2147483647;
	st.global.u32 	[%rd25], %r41;
	add.s64 	%rd26, %rd1, %rd24;
	mov.b32 	%r42, 0;
	st.global.u32 	[%rd26], %r42;
$L__BB0_9:
	mul.wide.s32 	%rd27, %r72, 4;
	add.s64 	%rd28, %rd4, %rd27;
	mov.b32 	%r45, 0;
	st.global.u32 	[%rd28], %r45;
	add.s32 	%r72, %r72, %r2;
	setp.lt.s32 	%p5, %r72, %r38;
	@%p5 bra 	$L__BB0_6;
$L__BB0_10:
	setp.ne.s32 	%p6, %r1, 0;
	bar.sync 	0;
	@%p6 bra 	$L__BB0_12;
	ld.param.u64 	%rd67, [_Z29betweenness_centrality_kerneliPiS_S_S_PfS0_S_S__param_8];
	mov.b16 	%rs1, 0;
	st.shared.u8 	[_ZZ29betweenness_centrality_kerneliPiS_S_S_PfS0_S_S_E4done], %rs1;
	mov.b32 	%r46, 0;
	st.shared.u32 	[_ZZ29betweenness_centrality_kerneliPiS_S_S_PfS0_S_S_E13current_depth], %r46;
	st.shared.u32 	[_ZZ29betweenness_centrality_kerneliPiS_S_S_PfS0_S_S_E8position], %r46;
	mov.b32 	%r47, 1;
	st.shared.u32 	[_ZZ29betweenness_centrality_kerneliPiS_S_S_PfS0_S_S_E21finish_limit_position], %r47;
	cvta.to.global.u64 	%rd29, %rd67;
	st.global.u32 	[%rd29], %r46;
$L__BB0_12:
	bar.sync 	0;
	ld.shared.u8 	%rs2, [_ZZ29betweenness_centrality_kerneliPiS_S_S_PfS0_S_S_E4done];
	setp.ne.s16 	%p7, %rs2, 0;
	@%p7 bra 	$L__BB0_27;
$L__BB0_13:
	setp.ge.s32 	%p8, %r1, %r38;
	bar.sync 	0;
	mov.b16 	%rs3, 1;
	st.shared.u8 	[_ZZ29betweenness_centrality_kerneliPiS_S_S_PfS0_S_S_E4done], %rs3;
	bar.sync 	0;
	@%p8 bra 	$L__BB0_24;
	ld.shared.u32 	%r6, [_ZZ29betweenness_centrality_kerneliPiS_S_S_PfS0_S_S_E13current_depth];
	mov.u32 	%r73, %r1;
$L__BB0_15:
	mul.wide.s32 	%rd30, %r73, 4;
	add.s64 	%rd9, %rd2, %rd30;
	ld.global.u32 	%r48, [%rd9];
	setp.ne.s32 	%p9, %r48, %r6;
	@%p9 bra 	$L__BB0_23;
	atom.shared.add.u32 	%r49, [_ZZ29betweenness_centrality_kerneliPiS_S_S_PfS0_S_S_E8position], 1;
	mul.wide.s32 	%rd31, %r49, 4;
	add.s64 	%rd32, %rd6, %rd31;
	st.global.u32 	[%rd32], %r73;
	add.s64 	%rd10, %rd5, %rd30;
	ld.global.u32 	%r74, [%rd10];
	ld.global.u32 	%r50, [%rd10+4];
	setp.ge.s32 	%p10, %r74, %r50;
	@%p10 bra 	$L__BB0_23;
	add.s64 	%rd11, %rd1, %rd30;
$L__BB0_18:
	mul.wide.s32 	%rd35, %r74, 4;
	add.s64 	%rd36, %rd3, %rd35;
	ld.global.u32 	%r10, [%rd36];
	mul.wide.s32 	%rd37, %r10, 4;
	add.s64 	%rd12, %rd2, %rd37;
	ld.global.u32 	%r76, [%rd12];
	setp.ne.s32 	%p11, %r76, 2147483647;
	ld.global.u32 	%r75, [%rd9];
	@%p11 bra 	$L__BB0_20;
	add.s32 	%r76, %r75, 1;
	st.global.u32 	[%rd12], %r76;
	mov.b16 	%rs4, 0;
	st.shared.u8 	[_ZZ29betweenness_centrality_kerneliPiS_S_S_PfS0_S_S_E4done], %rs4;
	ld.global.u32 	%r75, [%rd9];
$L__BB0_20:
	add.s32 	%r51, %r75, 1;
	setp.ne.s32 	%p12, %r76, %r51;
	@%p12 bra 	$L__BB0_22;
	add.s64 	%rd39, %rd1, %rd37;
	ld.global.u32 	%r52, [%rd11];
	atom.global.add.u32 	%r53, [%rd39], %r52;
$L__BB0_22:
	add.s32 	%r74, %r74, 1;
	ld.global.u32 	%r54, [%rd10+4];
	setp.lt.s32 	%p13, %r74, %r54;
	@%p13 bra 	$L__BB0_18;
$L__BB0_23:
	add.s32 	%r73, %r73, %r2;
	setp.lt.s32 	%p14, %r73, %r38;
	@%p14 bra 	$L__BB0_15;
$L__BB0_24:
	setp.ne.s32 	%p15, %r1, 0;
	bar.sync 	0;
	@%p15 bra 	$L__BB0_26;
	ld.param.u64 	%rd68, [_Z29betweenness_centrality_kerneliPiS_S_S_PfS0_S_S__param_8];
	ld.shared.u32 	%r55, [_ZZ29betweenness_centrality_kerneliPiS_S_S_PfS0_S_S_E13current_depth];
	add.s32 	%r56, %r55, 1;
	st.shared.u32 	[_ZZ29betweenness_centrality_kerneliPiS_S_S_PfS0_S_S_E13current_depth], %r56;
	ld.shared.u32 	%r57, [_ZZ29betweenness_centrality_kerneliPiS_S_S_PfS0_S_S_E8position];
	ld.shared.u32 	%r58, [_ZZ29betweenness_centrality_kerneliPiS_S_S_PfS0_S_S_E21finish_limit_position];
	cvta.to.global.u64 	%rd40, %rd68;
	mul.wide.s32 	%rd41, %r58, 4;
	add.s64 	%rd42, %rd40, %rd41;
	st.global.u32 	[%rd42], %r57;
	add.s32 	%r59, %r58, 1;
	st.shared.u32 	[_ZZ29betweenness_centrality_kerneliPiS_S_S_PfS0_S_S_E21finish_limit_position], %r59;
$L__BB0_26:
	ld.shared.u8 	%rs5, [_ZZ29betweenness_centrality_kerneliPiS_S_S_PfS0_S_S_E4done];
	setp.eq.s16 	%p16, %rs5, 0;
	@%p16 bra 	$L__BB0_13;
$L__BB0_27:
	setp.ne.s32 	%p17, %r1, 0;
	@%p17 bra 	$L__BB0_29;
	ld.shared.u32 	%r60, [_ZZ29betweenness_centrality_kerneliPiS_S_S_PfS0_S_S_E21finish_limit_position];
	add.s32 	%r61, %r60, -2;
	st.shared.u32 	[_ZZ29betweenness_centrality_kerneliPiS_S_S_PfS0_S_S_E21finish_limit_position], %r61;
$L__BB0_29:
	bar.sync 	0;
	ld.shared.u32 	%r77, [_ZZ29betweenness_centrality_kerneliPiS_S_S_PfS0_S_S_E21finish_limit_position];
	setp.lt.s32 	%p18, %r77, 0;
	@%p18 bra 	$L__BB0_40;
$L__BB0_30:
	ld.param.u64 	%rd69, [_Z29betweenness_centrality_kerneliPiS_S_S_PfS0_S_S__param_8];
	cvta.to.global.u64 	%rd43, %rd69;
	mul.wide.u32 	%rd44, %r77, 4;
	add.s64 	%rd13, %rd43, %rd44;
	ld.global.u32 	%r62, [%rd13];
	add.s32 	%r78, %r62, %r1;
	ld.global.u32 	%r63, [%rd13+4];
	setp.ge.s32 	%p19, %r78, %r63;
	@%p19 bra 	$L__BB0_39;
	ld.shared.u32 	%r22, [_ZZ29betweenness_centrality_kerneliPiS_S_S_PfS0_S_S_E1s];
$L__BB0_32:
	mul.wide.s32 	%rd45, %r78, 4;
	add.s64 	%rd14, %rd6, %rd45;
	ld.global.u32 	%r81, [%rd14];
	mul.wide.s32 	%rd46, %r81, 4;
	add.s64 	%rd47, %rd5, %rd46;
	ld.global.u32 	%r80, [%rd47];
	ld.global.u32 	%r64, [%rd47+4];
	setp.ge.s32 	%p20, %r80, %r64;
	@%p20 bra 	$L__BB0_36;
$L__BB0_33:
	mul.wide.s32 	%rd48, %r80, 4;
	add.s64 	%rd49, %rd3, %rd48;
	ld.global.u32 	%r28, [%rd49];
	mul.wide.s32 	%rd50, %r28, 4;
	add.s64 	%rd51, %rd2, %rd50;
	ld.global.u32 	%r65, [%rd51];
	mul.wide.s32 	%rd52, %r81, 4;
	add.s64 	%rd53, %rd2, %rd52;
	ld.global.u32 	%r66, [%rd53];
	add.s32 	%r67, %r66, 1;
	setp.ne.s32 	%p21, %r65, %r67;
	@%p21 bra 	$L__BB0_35;
	mul.wide.s32 	%rd54, %r81, 4;
	add.s64 	%rd55, %rd1, %rd54;
	ld.global.u32 	%r68, [%rd55];
	cvt.rn.f32.s32 	%f1, %r68;
	add.s64 	%rd57, %rd1, %rd50;
	ld.global.u32 	%r69, [%rd57];
	cvt.rn.f32.s32 	%f2, %r69;
	div.rn.f32 	%f3, %f1, %f2;
	add.s64 	%rd58, %rd4, %rd50;
	ld.global.f32 	%f4, [%rd58];
	add.f32 	%f5, %f4, 0f3F800000;
	add.s64 	%rd59, %rd4, %rd54;
	ld.global.f32 	%f6, [%rd59];
	fma.rn.f32 	%f7, %f3, %f5, %f6;
	st.global.f32 	[%rd59], %f7;
	ld.global.u32 	%r81, [%rd14];
$L__BB0_35:
	add.s32 	%r80, %r80, 1;
	mul.wide.s32 	%rd60, %r81, 4;
	add.s64 	%rd61, %rd5, %rd60;
	ld.global.u32 	%r70, [%rd61+4];
	setp.lt.s32 	%p22, %r80, %r70;
	@%p22 bra 	$L__BB0_33;
$L__BB0_36:
	setp.eq.s32 	%p23, %r81, %r22;
	@%p23 bra 	$L__BB0_38;
	ld.param.u64 	%rd66, [_Z29betweenness_centrality_kerneliPiS_S_S_PfS0_S_S__param_6];
	mul.wide.s32 	%rd62, %r81, 4;
	add.s64 	%rd63, %rd4, %rd62;
	ld.global.f32 	%f8, [%rd63];
	cvta.to.global.u64 	%rd64, %rd66;
	add.s64 	%rd65, %rd64, %rd62;
	ld.global.f32 	%f9, [%rd65];
	add.f32 	%f10, %f8, %f9;
	st.global.f32 	[%rd65], %f10;
$L__BB0_38:
	add.s32 	%r78, %r78, %r2;
	ld.global.u32 	%r71, [%rd13+4];
	setp.lt.s32 	%p24, %r78, %r71;
	@%p24 bra 	$L__BB0_32;
$L__BB0_39:
	bar.sync 	0;
	add.s32 	%r34, %r77, -1;
	setp.gt.s32 	%p25, %r77, 0;
	mov.u32 	%r77, %r34;
	@%p25 bra 	$L__BB0_30;
$L__BB0_40:
	setp.ne.s32 	%p26, %r1, 0;
	bar.sync 	0;
	ld.shared.u32 	%r83, [_ZZ29betweenness_centrality_kerneliPiS_S_S_PfS0_S_S_E1s];
	@%p26 bra 	$L__BB0_42;
	add.s32 	%r83, %r83, 1;
	st.shared.u32 	[_ZZ29betweenness_centrality_kerneliPiS_S_S_PfS0_S_S_E1s], %r83;
$L__BB0_42:
	setp.lt.s32 	%p27, %r83, %r38;
	@%p27 bra 	$L__BB0_4;
$L__BB0_43:
	ret;

}


// ===== COMPILED SASS (sm_100) =====

	.target	sm_100

	.elftype	@"ET_EXEC"


//--------------------- .note.nv.tkinfo           --------------------------
	.section	.note.nv.tkinfo,"",@"SHT_NOTE"
	.sectionflags	@"SHF_NOTE_NV_TKINFO"
	.tkinfo
        /*0018*/ 	.word	0x00000002
        /*0030*/ 	.string	""
        /*0030*/ 	.string	"ptxas"
        /*0030*/ 	.string	"Cuda compilation tools, release 13.0, V13.0.88"
        /*0030*/ 	.string	"Build cuda_13.0.r13.0/compiler.36424714_0"
        /*0030*/ 	.string	"-arch sm_100 -m 64 "



//--------------------- .note.nv.cuinfo           --------------------------
	.section	.note.nv.cuinfo,"",@"SHT_NOTE"
	.sectionflags	@"SHF_NOTE_NV_CUINFO"
        /*0018*/ 	.short	0x0002
        /*001a*/ 	.short	0x0064
        /*001c*/ 	.short	0x0082
	.zero		2


//--------------------- .nv.info                  --------------------------
	.section	.nv.info,"",@"SHT_CUDA_INFO"
	.align	4


	//----- nvinfo : EIATTR_REGCOUNT
	.align		4
        /*0000*/ 	.byte	0x04, 0x2f
        /*0002*/ 	.short	(.L_1 - .L_0)
	.align		4
.L_0:
        /*0004*/ 	.word	index@(_Z29betweenness_centrality_kerneliPiS_S_S_PfS0_S_S_)
        /*0008*/ 	.word	0x00000022


	//----- nvinfo : EIATTR_FRAME_SIZE
	.align		4
.L_1:
        /*000c*/ 	.byte	0x04, 0x11
        /*000e*/ 	.short	(.L_3 - .L_2)
	.align		4
.L_2:
        /*0010*/ 	.word	index@($__internal_0_$__cuda_sm3x_div_rn_noftz_f32_slowpath)
        /*0014*/ 	.word	0x00000000


	//----- nvinfo : EIATTR_FRAME_SIZE
	.align		4
.L_3:
        /*0018*/ 	.byte	0x04, 0x11
        /*001a*/ 	.short	(.L_5 - .L_4)
	.align		4
.L_4:
        /*001c*/ 	.word	index@(_Z29betweenness_centrality_kerneliPiS_S_S_PfS0_S_S_)
        /*0020*/ 	.word	0x00000000


	//----- nvinfo : EIATTR_MIN_STACK_SIZE
	.align		4
.L_5:
        /*0024*/ 	.byte	0x04, 0x12
        /*0026*/ 	.short	(.L_7 - .L_6)
	.align		4
.L_6:
        /*0028*/ 	.word	index@(_Z29betweenness_centrality_kerneliPiS_S_S_PfS0_S_S_)
        /*002c*/ 	.word	0x00000000
.L_7:


//--------------------- .nv.compat                --------------------------
	.section	.nv.compat,"",@"SHT_CUDA_COMPAT_INFO"
	.align	4
        /*0000*/ 	.byte	0x02, 0x09, 0x00, 0x00, 0x02, 0x02, 0x01, 0x00, 0x02, 0x05, 0x05, 0x00, 0x03, 0x07, 0x01, 0x01
        /*0010*/ 	.byte	0x02, 0x03, 0x00, 0x00, 0x02, 0x06, 0x01, 0x00, 0x04, 0x0b, 0x08, 0x00, 0x01, 0x00, 0x00, 0x00
        /*0020*/ 	.byte	0x00, 0x00, 0x00, 0x00


//--------------------- .nv.info._Z29betweenness_centrality_kerneliPiS_S_S_PfS0_S_S_ --------------------------
	.section	.nv.info._Z29betweenness_centrality_kerneliPiS_S_S_PfS0_S_S_,"",@"SHT_CUDA_INFO"
	.sectionflags	@""
	.align	4


	//----- nvinfo : EIATTR_CUDA_API_VERSION
	.align		4
        /*0000*/ 	.byte	0x04, 0x37
        /*0002*/ 	.short	(.L_9 - .L_8)
.L_8:
        /*0004*/ 	.word	0x00000082


	//----- nvinfo : EIATTR_KPARAM_INFO
	.align		4
.L_9:
        /*0008*/ 	.byte	0x04, 0x17
        /*000a*/ 	.short	(.L_11 - .L_10)
.L_10:
        /*000c*/ 	.word	0x00000000
        /*0010*/ 	.short	0x0008
        /*0012*/ 	.short	0x0040
        /*0014*/ 	.byte	0x00, 0xf5, 0x21, 0x00


	//----- nvinfo : EIATTR_KPARAM_INFO
	.align		4
.L_11:
        /*0018*/ 	.byte	0x04, 0x17
        /*001a*/ 	.short	(.L_13 - .L_12)
.L_12:
        /*001c*/ 	.word	0x00000000
        /*0020*/ 	.short	0x0007
        /*0022*/ 	.short	0x0038
        /*0024*/ 	.byte	0x00, 0xf5, 0x21, 0x00


	//----- nvinfo : EIATTR_KPARAM_INFO
	.align		4
.L_13:
        /*0028*/ 	.byte	0x04, 0x17
        /*002a*/ 	.short	(.L_15 - .L_14)
.L_14:
        /*002c*/ 	.word	0x00000000
        /*0030*/ 	.short	0x0006
        /*0032*/ 	.short	0x0030
        /*0034*/ 	.byte	0x00, 0xf5, 0x21, 0x00


	//----- nvinfo : EIATTR_KPARAM_INFO
	.align		4
.L_15:
        /*0038*/ 	.byte	0x04, 0x17
        /*003a*/ 	.short	(.L_17 - .L_16)
.L_16:
        /*003c*/ 	.word	0x00000000
        /*0040*/ 	.short	0x0005
        /*0042*/ 	.short	0x0028
        /*0044*/ 	.byte	0x00, 0xf5, 0x21, 0x00


	//----- nvinfo : EIATTR_KPARAM_INFO
	.align		4
.L_17:
        /*0048*/ 	.byte	0x04, 0x17
        /*004a*/ 	.short	(.L_19 - .L_18)
.L_18:
        /*004c*/ 	.word	0x00000000
        /*0050*/ 	.short	0x0004
        /*0052*/ 	.short	0x0020
        /*0054*/ 	.byte	0x00, 0xf5, 0x21, 0x00


	//----- nvinfo : EIATTR_KPARAM_INFO
	.align		4
.L_19:
        /*0058*/ 	.byte	0x04, 0x17
        /*005a*/ 	.short	(.L_21 - .L_20)
.L_20:
        /*005c*/ 	.word	0x00000000
        /*0060*/ 	.short	0x0003
        /*0062*/ 	.short	0x0018
        /*0064*/ 	.byte	0x00, 0xf5, 0x21, 0x00


	//----- nvinfo : EIATTR_KPARAM_INFO
	.align		4
.L_21:
        /*0068*/ 	.byte	0x04, 0x17
        /*006a*/ 	.short	(.L_23 - .L_22)
.L_22:
        /*006c*/ 	.word	0x00000000
        /*0070*/ 	.short	0x0002
        /*0072*/ 	.short	0x0010
        /*0074*/ 	.byte	0x00, 0xf5, 0x21, 0x00


	//----- nvinfo : EIATTR_KPARAM_INFO
	.align		4
.L_23:
        /*0078*/ 	.byte	0x04, 0x17
        /*007a*/ 	.short	(.L_25 - .L_24)
.L_24:
        /*007c*/ 	.word	0x00000000
        /*0080*/ 	.short	0x0001
        /*0082*/ 	.short	0x0008
        /*0084*/ 	.byte	0x00, 0xf5, 0x21, 0x00


	//----- nvinfo : EIATTR_KPARAM_INFO
	.align		4
.L_25:
        /*0088*/ 	.byte	0x04, 0x17
        /*008a*/ 	.short	(.L_27 - .L_26)
.L_26:
        /*008c*/ 	.word	0x00000000
        /*0090*/ 	.short	0x0000
        /*0092*/ 	.short	0x0000
        /*0094*/ 	.byte	0x00, 0xf0, 0x11, 0x00


	//----- nvinfo : EIATTR_SPARSE_MMA_MASK
	.align		4
.L_27:
        /*0098*/ 	.byte	0x03, 0x50
        /*009a*/ 	.short	0x0000


	//----- nvinfo : EIATTR_MAXREG_COUNT
	.align		4
        /*009c*/ 	.byte	0x03, 0x1b
        /*009e*/ 	.short	0x00ff


	//----- nvinfo : EIATTR_NUM_BARRIERS
	.align		4
        /*00a0*/ 	.byte	0x02, 0x4c
        /*00a2*/ 	.byte	0x01
	.zero		1


	//----- nvinfo : EIATTR_MERCURY_ISA_VERSION
	.align		4
        /*00a4*/ 	.byte	0x03, 0x5f
        /*00a6*/ 	.short	0x0101


	//----- nvinfo : EIATTR_INT_WARP_WIDE_INSTR_OFFSETS
	.align		4
        /*00a8*/ 	.byte	0x04, 0x31
        /*00aa*/ 	.short	(.L_29 - .L_28)


	//   ....[0]....
.L_28:
        /*00ac*/ 	.word	0x000005b0


	//   ....[1]....
        /*00b0*/ 	.word	0x00000680


	//----- nvinfo : EIATTR_VRC_CTA_INIT_COUNT
	.align		4
.L_29:
        /*00b4*/ 	.byte	0x02, 0x4a
	.zero		1
	.zero		1


	//----- nvinfo : EIATTR_EXIT_INSTR_OFFSETS
	.align		4
        /*00b8*/ 	.byte	0x04, 0x1c
        /*00ba*/ 	.short	(.L_31 - .L_30)


	//   ....[0]....
.L_30:
        /*00bc*/ 	.word	0x000000b0


	//   ....[1]....
        /*00c0*/ 	.word	0x000011f0


	//----- nvinfo : EIATTR_CRS_STACK_SIZE
	.align		4
.L_31:
        /*00c4*/ 	.byte	0x04, 0x1e
        /*00c6*/ 	.short	(.L_33 - .L_32)
.L_32:
        /*00c8*/ 	.word	0x00000000


	//----- nvinfo : EIATTR_CBANK_PARAM_SIZE
	.align		4
.L_33:
        /*00cc*/ 	.byte	0x03, 0x19
        /*00ce*/ 	.short	0x0048


	//----- nvinfo : EIATTR_PARAM_CBANK
	.align		4
        /*00d0*/ 	.byte	0x04, 0x0a
        /*00d2*/ 	.short	(.L_35 - .L_34)
	.align		4
.L_34:
        /*00d4*/ 	.word	index@(.nv.constant0._Z29betweenness_centrality_kerneliPiS_S_S_PfS0_S_S_)
        /*00d8*/ 	.short	0x0380
        /*00da*/ 	.short	0x0048


	//----- nvinfo : EIATTR_SW_WAR
	.align		4
.L_35:
        /*00dc*/ 	.byte	0x04, 0x36
        /*00de*/ 	.short	(.L_37 - .L_36)
.L_36:
        /*00e0*/ 	.word	0x00000008
.L_37:


//--------------------- .nv.callgraph             --------------------------
	.section	.nv.callgraph,"",@"SHT_CUDA_CALLGRAPH"
	.align	4
	.sectionentsize	8
	.align		4
        /*0000*/ 	.word	0x00000000
	.align		4
        /*0004*/ 	.word	0xffffffff
	.align		4
        /*0008*/ 	.word	0x00000000
	.align		4
        /*000c*/ 	.word	0xfffffffe
	.align		4
        /*0010*/ 	.word	0x00000000
	.align		4
        /*0014*/ 	.word	0xfffffffd
	.align		4
        /*0018*/ 	.word	0x00000000
	.align		4
        /*001c*/ 	.word	0xfffffffc


//--------------------- .text._Z29betweenness_centrality_kerneliPiS_S_S_PfS0_S_S_ --------------------------
	.section	.text._Z29betweenness_centrality_kerneliPiS_S_S_PfS0_S_S_,"ax",@progbits
	.align	128
        .global         _Z29betweenness_centrality_kerneliPiS_S_S_PfS0_S_S_
        .type           _Z29betweenness_centrality_kerneliPiS_S_S_PfS0_S_S_,@function
        .size           _Z29betweenness_centrality_kerneliPiS_S_S_PfS0_S_S_,(.L_x_45 - _Z29betweenness_centrality_kerneliPiS_S_S_PfS0_S_S_)
        .other          _Z29betweenness_centrality_kerneliPiS_S_S_PfS0_S_S_,@"STO_CUDA_ENTRY STV_DEFAULT"
_Z29betweenness_centrality_kerneliPiS_S_S_PfS0_S_S_:
.text._Z29betweenness_centrality_kerneliPiS_S_S_PfS0_S_S_:
[----:B------:R-:W-:Y:S01]  /*0000*/  LDC R1, c[0x0][0x37c] ;  /* 0x0000df00ff017b82 */ /* 0x000fe20000000800 */
[----:B------:R-:W0:Y:S07]  /*0010*/  S2R R2, SR_TID.X ;  /* 0x0000000000027919 */ /* 0x000e2e0000002100 */
[----:B------:R-:W1:Y:S01]  /*0020*/  S2UR UR5, SR_CgaCtaId ;  /* 0x00000000000579c3 */ /* 0x000e620000008800 */
[----:B------:R-:W-:Y:S02]  /*0030*/  UMOV UR4, 0x400 ;  /* 0x0000040000047882 */ /* 0x000fe40000000000 */
[----:B-1----:R-:W-:Y:S01]  /*0040*/  ULEA UR4, UR5, UR4, 0x18 ;  /* 0x0000000405047291 */ /* 0x002fe2000f8ec0ff */
[----:B0-----:R-:W-:-:S13]  /*0050*/  ISETP.NE.AND P0, PT, R2, RZ, PT ;  /* 0x000000ff0200720c */ /* 0x001fda0003f05270 */
[----:B------:R-:W-:Y:S01]  /*0060*/  @!P0 STS [UR4+0x4], RZ ;  /* 0x000004ffff008988 */ /* 0x000fe20008000804 */
[----:B------:R-:W-:Y:S06]  /*0070*/  BAR.SYNC.DEFER_BLOCKING 0x0 ;  /* 0x0000000000007b1d */ /* 0x000fec0000010000 */
[----:B------:R-:W0:Y:S01]  /*0080*/  LDS R0, [UR4+0x4] ;  /* 0x00000404ff007984 */ /* 0x000e220008000800 */
[----:B------:R-:W0:Y:S02]  /*0090*/  LDCU UR4, c[0x0][0x380] ;  /* 0x00007000ff0477ac */ /* 0x000e240008000800 */
[----:B0-----:R-:W-:-:S13]  /*00a0*/  ISETP.GE.AND P0, PT, R0, UR4, PT ;  /* 0x0000000400007c0c */ /* 0x001fda000bf06270 */
[----:B------:R-:W-:Y:S05]  /*00b0*/  @P0 EXIT ;  /* 0x000000000000094d */ /* 0x000fea0003800000 */
[----:B------:R-:W0:Y:S01]  /*00c0*/  LDCU UR7, c[0x0][0x360] ;  /* 0x00006c00ff0777ac */ /* 0x000e220008000800 */
[----:B------:R-:W1:Y:S02]  /*00d0*/  LDCU.64 UR8, c[0x0][0x358] ;  /* 0x00006b00ff0877ac */ /* 0x000e640008000a00 */
.L_x_32:
[----:B--2---:R-:W2:Y:S01]  /*00e0*/  LDCU UR4, c[0x0][0x380] ;  /* 0x00007000ff0477ac */ /* 0x004ea20008000800 */
[C---:B------:R-:W-:Y:S02]  /*00f0*/  ISETP.NE.AND P0, PT, R2.reuse, RZ, PT ;  /* 0x000000ff0200720c */ /* 0x040fe40003f05270 */
[----:B--2---:R-:W-:Y:S01]  /*0100*/  ISETP.GE.AND P1, PT, R2, UR4, PT ;  /* 0x0000000402007c0c */ /* 0x004fe2000bf26270 */
[----:B------:R-:W-:Y:S05]  /*0110*/  WARPSYNC.ALL ;  /* 0x0000000000007948 */ /* 0x000fea0003800000 */
[----:B------:R-:W-:Y:S01]  /*0120*/  BSSY.RECONVERGENT B0, `(.L_x_0) ;  /* 0x000001e000007945 */ /* 0x000fe20003800200 */
[----:B------:R-:W-:Y:S06]  /*0130*/  BAR.SYNC.DEFER_BLOCKING 0x0 ;  /* 0x0000000000007b1d */ /* 0x000fec0000010000 */
[----:B0--3--:R-:W-:Y:S05]  /*0140*/  @P1 BRA `(.L_x_1) ;  /* 0x00000000006c1947 */ /* 0x009fea0003800000 */
[----:B------:R-:W2:Y:S01]  /*0150*/  S2UR UR5, SR_CgaCtaId ;  /* 0x00000000000579c3 */ /* 0x000ea20000008800 */
[----:B------:R-:W-:Y:S01]  /*0160*/  UMOV UR4, 0x400 ;  /* 0x0000040000047882 */ /* 0x000fe20000000000 */
[----:B------:R-:W-:-:S06]  /*0170*/  IMAD.MOV.U32 R17, RZ, RZ, R2 ;  /* 0x000000ffff117224 */ /* 0x000fcc00078e0002 */
[----:B------:R-:W3:Y:S08]  /*0180*/  LDC.64 R4, c[0x0][0x398] ;  /* 0x0000e600ff047b82 */ /* 0x000ef00000000a00 */
[----:B------:R-:W4:Y:S01]  /*0190*/  LDC.64 R6, c[0x0][0x3a0] ;  /* 0x0000e800ff067b82 */ /* 0x000f220000000a00 */
[----:B--2---:R-:W-:-:S07]  /*01a0*/  ULEA UR4, UR5, UR4, 0x18 ;  /* 0x0000000405047291 */ /* 0x004fce000f8ec0ff */
[----:B------:R-:W2:Y:S02]  /*01b0*/  LDC R0, c[0x0][0x380] ;  /* 0x0000e000ff007b82 */ /* 0x000ea40000000800 */
[----:B------:R-:W3:Y:S06]  /*01c0*/  LDS R3, [UR4+0x4] ;  /* 0x00000404ff037984 */ /* 0x000eec0008000800 */
[----:B------:R-:W0:Y:S01]  /*01d0*/  LDC.64 R14, c[0x0][0x3a8] ;  /* 0x0000ea00ff0e7b82 */ /* 0x000e220000000a00 */
[----:B---3--:R-:W-:-:S04]  /*01e0*/  IMAD.WIDE R4, R3, 0x4, R4 ;  /* 0x0000000403047825 */ /* 0x008fc800078e0204 */
[----:B----4-:R-:W-:-:S07]  /*01f0*/  IMAD.WIDE R6, R3, 0x4, R6 ;  /* 0x0000000403067825 */ /* 0x010fce00078e0206 */
.L_x_2:
[C---:B------:R-:W-:Y:S01]  /*0200*/  ISETP.NE.AND P1, PT, R17.reuse, R3, PT ;  /* 0x000000031100720c */ /* 0x040fe20003f25270 */
[----:B0-----:R-:W-:-:S12]  /*0210*/  IMAD.WIDE R12, R17, 0x4, R14 ;  /* 0x00000004110c7825 */ /* 0x001fd800078e020e */
[----:B------:R-:W0:Y:S01]  /*0220*/  @P1 LDC.64 R8, c[0x0][0x398] ;  /* 0x0000e600ff081b82 */ /* 0x000e220000000a00 */
[----:B------:R-:W-:Y:S01]  /*0230*/  @!P1 IMAD.MOV.U32 R19, RZ, RZ, 0x1 ;  /* 0x00000001ff139424 */ /* 0x000fe200078e00ff */
[----:B-1----:R3:W-:Y:S01]  /*0240*/  @!P1 STG.E desc[UR8][R4.64], RZ ;  /* 0x000000ff04009986 */ /* 0x0027e2000c101908 */
[----:B------:R-:W-:-:S03]  /*0250*/  @P1 IMAD.MOV.U32 R21, RZ, RZ, 0x7fffffff ;  /* 0x7fffffffff151424 */ /* 0x000fc600078e00ff */
[----:B------:R3:W-:Y:S02]  /*0260*/  @!P1 STG.E desc[UR8][R6.64], R19 ;  /* 0x0000001306009986 */ /* 0x0007e4000c101908 */
[----:B------:R-:W1:Y:S01]  /*0270*/  @P1 LDC.64 R10, c[0x0][0x3a0] ;  /* 0x0000e800ff0a1b82 */ /* 0x000e620000000a00 */
[----:B0-----:R-:W-:-:S05]  /*0280*/  @P1 IMAD.WIDE R8, R17, 0x4, R8 ;  /* 0x0000000411081825 */ /* 0x001fca00078e0208 */
[----:B------:R3:W-:Y:S01]  /*0290*/  @P1 STG.E desc[UR8][R8.64], R21 ;  /* 0x0000001508001986 */ /* 0x0007e2000c101908 */
[----:B-1----:R-:W-:-:S04]  /*02a0*/  @P1 IMAD.WIDE R10, R17, 0x4, R10 ;  /* 0x00000004110a1825 */ /* 0x002fc800078e020a */
[----:B------:R-:W-:Y:S01]  /*02b0*/  VIADD R17, R17, UR7 ;  /* 0x0000000711117c36 */ /* 0x000fe20008000000 */
[----:B------:R3:W-:Y:S04]  /*02c0*/  @P1 STG.E desc[UR8][R10.64], RZ ;  /* 0x000000ff0a001986 */ /* 0x0007e8000c101908 */
[----:B------:R3:W-:Y:S01]  /*02d0*/  STG.E desc[UR8][R12.64], RZ ;  /* 0x000000ff0c007986 */ /* 0x0007e2000c101908 */
[----:B--2---:R-:W-:-:S13]  /*02e0*/  ISETP.GE.AND P1, PT, R17, R0, PT ;  /* 0x000000001100720c */ /* 0x004fda0003f26270 */
[----:B---3--:R-:W-:Y:S05]  /*02f0*/  @!P1 BRA `(.L_x_2) ;  /* 0xfffffffc00c09947 */ /* 0x008fea000383ffff */
.L_x_1:
[----:B01----:R-:W-:Y:S05]  /*0300*/  BSYNC.RECONVERGENT B0 ;  /* 0x0000000000007941 */ /* 0x003fea0003800200 */
.L_x_0:
[----:B------:R-:W-:Y:S06]  /*0310*/  BAR.SYNC.DEFER_BLOCKING 0x0 ;  /* 0x0000000000007b1d */ /* 0x000fec0000010000 */
[----:B------:R-:W-:Y:S04]  /*0320*/  BSSY.RECONVERGENT B0, `(.L_x_3) ;  /* 0x000000c000007945 */ /* 0x000fe80003800200 */
[----:B------:R-:W-:Y:S05]  /*0330*/  @P0 BRA `(.L_x_4) ;  /* 0x0000000000280947 */ /* 0x000fea0003800000 */
[----:B------:R-:W0:Y:S01]  /*0340*/  S2UR UR5, SR_CgaCtaId ;  /* 0x00000000000579c3 */ /* 0x000e220000008800 */
[----:B------:R-:W-:Y:S01]  /*0350*/  UMOV UR4, 0x400 ;  /* 0x0000040000047882 */ /* 0x000fe20000000000 */
[----:B------:R-:W-:Y:S02]  /*0360*/  HFMA2 R5, -RZ, RZ, 0, 0 ;  /* 0x00000000ff057431 */ /* 0x000fe400000001ff */
[----:B------:R-:W-:-:S04]  /*0370*/  IMAD.MOV.U32 R4, RZ, RZ, 0x1 ;  /* 0x00000001ff047424 */ /* 0x000fc800078e00ff */
[----:B------:R-:W1:Y:S01]  /*0380*/  LDC.64 R6, c[0x0][0x3c0] ;  /* 0x0000f000ff067b82 */ /* 0x000e620000000a00 */
[----:B0-----:R-:W-:Y:S01]  /*0390*/  ULEA UR4, UR5, UR4, 0x18 ;  /* 0x0000000405047291 */ /* 0x001fe2000f8ec0ff */
[----:B-1----:R0:W-:Y:S08]  /*03a0*/  STG.E desc[UR8][R6.64], RZ ;  /* 0x000000ff06007986 */ /* 0x0021f0000c101908 */
[----:B------:R0:W-:Y:S04]  /*03b0*/  STS.64 [UR4+0x8], R4 ;  /* 0x00000804ff007988 */ /* 0x0001e80008000a04 */
[----:B------:R-:W-:Y:S04]  /*03c0*/  STS.U8 [UR4+0x10], RZ ;  /* 0x000010ffff007988 */ /* 0x000fe80008000004 */
[----:B------:R-:W-:Y:S01]  /*03d0*/  STS [UR4], RZ ;  /* 0x000000ffff007988 */ /* 0x000fe20008000804 */
.L_x_4:
[----:B------:R-:W-:Y:S05]  /*03e0*/  BSYNC.RECONVERGENT B0 ;  /* 0x0000000000007941 */ /* 0x000fea0003800200 */
.L_x_3:
[----:B------:R-:W1:Y:S08]  /*03f0*/  S2UR UR5, SR_CgaCtaId ;  /* 0x00000000000579c3 */ /* 0x000e700000008800 */
[----:B------:R-:W-:Y:S06]  /*0400*/  BAR.SYNC.DEFER_BLOCKING 0x0 ;  /* 0x0000000000007b1d */ /* 0x000fec0000010000 */
[----:B------:R-:W-:-:S02]  /*0410*/  UMOV UR4, 0x400 ;  /* 0x0000040000047882 */ /* 0x000fc40000000000 */
[----:B-1----:R-:W-:-:S09]  /*0420*/  ULEA UR4, UR5, UR4, 0x18 ;  /* 0x0000000405047291 */ /* 0x002fd2000f8ec0ff */
[----:B------:R-:W1:Y:S02]  /*0430*/  LDS.U8 R0, [UR4+0x10] ;  /* 0x00001004ff007984 */ /* 0x000e640008000000 */
[----:B-1----:R-:W-:-:S13]  /*0440*/  ISETP.NE.AND P1, PT, R0, RZ, PT ;  /* 0x000000ff0000720c */ /* 0x002fda0003f25270 */
[----:B------:R-:W-:Y:S05]  /*0450*/  @P1 BRA `(.L_x_5) ;  /* 0x0000000400ac1947 */ /* 0x000fea0003800000 */
.L_x_17:
[----:B------:R-:W1:Y:S01]  /*0460*/  S2UR UR5, SR_CgaCtaId ;  /* 0x00000000000579c3 */ /* 0x000e620000008800 */
[----:B------:R-:W-:-:S07]  /*0470*/  UMOV UR4, 0x400 ;  /* 0x0000040000047882 */ /* 0x000fce0000000000 */
[----:B------:R-:W-:Y:S01]  /*0480*/  BAR.SYNC.DEFER_BLOCKING 0x0 ;  /* 0x0000000000007b1d */ /* 0x000fe20000010000 */
[----:B------:R-:W-:Y:S01]  /*0490*/  IMAD.MOV.U32 R0, RZ, RZ, 0x1 ;  /* 0x00000001ff007424 */ /* 0x000fe200078e00ff */
[----:B-1----:R-:W-:-:S04]  /*04a0*/  ULEA UR4, UR5, UR4, 0x18 ;  /* 0x0000000405047291 */ /* 0x002fc8000f8ec0ff */
[----:B------:R-:W1:Y:S05]  /*04b0*/  LDCU UR5, c[0x0][0x380] ;  /* 0x00007000ff0577ac */ /* 0x000e6a0008000800 */
[----:B--2---:R2:W-:Y:S01]  /*04c0*/  STS.U8 [UR4+0x10], R0 ;  /* 0x00001000ff007988 */ /* 0x0045e20008000004 */
[----:B------:R-:W-:Y:S01]  /*04d0*/  BAR.SYNC.DEFER_BLOCKING 0x0 ;  /* 0x0000000000007b1d */ /* 0x000fe20000010000 */
[----:B-1----:R-:W-:-:S13]  /*04e0*/  ISETP.GE.AND P0, PT, R2, UR5, PT ;  /* 0x0000000502007c0c */ /* 0x002fda000bf06270 */
[----:B--2---:R-:W-:Y:S05]  /*04f0*/  @P0 BRA `(.L_x_6) ;  /* 0x0000000400200947 */ /* 0x004fea0003800000 */
[----:B------:R-:W1:Y:S01]  /*0500*/  LDS R3, [UR4+0xc] ;  /* 0x00000c04ff037984 */ /* 0x000e620008000800 */
[----:B------:R-:W-:-:S07]  /*0510*/  IMAD.MOV.U32 R0, RZ, RZ, R2 ;  /* 0x000000ffff007224 */ /* 0x000fce00078e0002 */
.L_x_14:
[----:B0-----:R-:W0:Y:S02]  /*0520*/  LDC.64 R4, c[0x0][0x398] ;  /* 0x0000e600ff047b82 */ /* 0x001e240000000a00 */
[----:B0-----:R-:W-:-:S05]  /*0530*/  IMAD.WIDE R4, R0, 0x4, R4 ;  /* 0x0000000400047825 */ /* 0x001fca00078e0204 */
[----:B------:R-:W1:Y:S01]  /*0540*/  LDG.E R6, desc[UR8][R4.64] ;  /* 0x0000000804067981 */ /* 0x000e62000c1e1900 */
[----:B------:R-:W-:Y:S05]  /*0550*/  YIELD ;  /* 0x0000000000007946 */ /* 0x000fea0003800000 */
[----:B------:R-:W-:Y:S01]  /*0560*/  BSSY B0, `(.L_x_7) ;  /* 0x000003d000007945 */ /* 0x000fe20003800000 */
[----:B-1----:R-:W-:-:S13]  /*0570*/  ISETP.NE.AND P0, PT, R6, R3, PT ;  /* 0x000000030600720c */ /* 0x002fda0003f05270 */
[----:B--2---:R-:W-:Y:S05]  /*0580*/  @P0 BRA `(.L_x_8) ;  /* 0x0000000000e80947 */ /* 0x004fea0003800000 */
[----:B------:R-:W0:Y:S01]  /*0590*/  S2R R7, SR_LANEID ;  /* 0x0000000000077919 */ /* 0x000e220000000000 */
[----:B------:R-:W1:Y:S01]  /*05a0*/  S2UR UR6, SR_CgaCtaId ;  /* 0x00000000000679c3 */ /* 0x000e620000008800 */
[----:B------:R-:W-:Y:S01]  /*05b0*/  VOTEU.ANY UR10, UPT, PT ;  /* 0x00000000000a7886 */ /* 0x000fe200038e0100 */
[----:B------:R-:W-:Y:S01]  /*05c0*/  UMOV UR5, 0x400 ;  /* 0x0000040000057882 */ /* 0x000fe20000000000 */
[----:B------:R-:W0:Y:S01]  /*05d0*/  FLO.U32 R12, UR10 ;  /* 0x0000000a000c7d00 */ /* 0x000e2200080e0000 */
[----:B------:R-:W2:Y:S04]  /*05e0*/  S2R R6, SR_LTMASK ;  /* 0x0000000000067919 */ /* 0x000ea80000003900 */
[----:B------:R-:W3:Y:S03]  /*05f0*/  LDC.64 R8, c[0x0][0x3b8] ;  /* 0x0000ee00ff087b82 */ /* 0x000ee60000000a00 */
[----:B------:R-:W4:Y:S01]  /*0600*/  POPC R10, UR10 ;  /* 0x0000000a000a7d09 */ /* 0x000f220008000000 */
[----:B-1----:R-:W-:Y:S01]  /*0610*/  ULEA UR5, UR6, UR5, 0x18 ;  /* 0x0000000506057291 */ /* 0x002fe2000f8ec0ff */
[----:B0-----:R-:W-:-:S02]  /*0620*/  ISETP.EQ.U32.AND P0, PT, R12, R7, PT ;  /* 0x000000070c00720c */ /* 0x001fc40003f02070 */
[----:B--2---:R-:W-:Y:S02]  /*0630*/  LOP3.LUT R14, R6, UR10, RZ, 0xc0, !PT ;  /* 0x0000000a060e7c12 */ /* 0x004fe4000f8ec0ff */
[----:B------:R-:W0:Y:S04]  /*0640*/  LDC.64 R6, c[0x0][0x390] ;  /* 0x0000e400ff067b82 */ /* 0x000e280000000a00 */
[----:B------:R-:W1:Y:S05]  /*0650*/  POPC R14, R14 ;  /* 0x0000000e000e7309 */ /* 0x000e6a0000000000 */
[----:B----4-:R-:W2:Y:S01]  /*0660*/  @P0 ATOMS.ADD R13, [UR5], R10 ;  /* 0x0000000aff0d098c */ /* 0x010ea20008000005 */
[----:B0-----:R-:W-:-:S03]  /*0670*/  IMAD.WIDE R6, R0, 0x4, R6 ;  /* 0x0000000400067825 */ /* 0x001fc600078e0206 */
[----:B--2---:R-:W1:Y:S02]  /*0680*/  SHFL.IDX PT, R11, R13, R12, 0x1f ;  /* 0x00001f0c0d0b7589 */ /* 0x004e6400000e0000 */
[----:B-1----:R-:W-:-:S04]  /*0690*/  IMAD.IADD R11, R11, 0x1, R14 ;  /* 0x000000010b0b7824 */ /* 0x002fc800078e020e */
[----:B---3--:R-:W-:-:S05]  /*06a0*/  IMAD.WIDE R8, R11, 0x4, R8 ;  /* 0x000000040b087825 */ /* 0x008fca00078e0208 */
[----:B------:R0:W-:Y:S04]  /*06b0*/  STG.E desc[UR8][R8.64], R0 ;  /* 0x0000000008007986 */ /* 0x0001e8000c101908 */
[----:B------:R-:W2:Y:S04]  /*06c0*/  LDG.E R16, desc[UR8][R6.64] ;  /* 0x0000000806107981 */ /* 0x000ea8000c1e1900 */
[----:B------:R-:W2:Y:S02]  /*06d0*/  LDG.E R11, desc[UR8][R6.64+0x4] ;  /* 0x00000408060b7981 */ /* 0x000ea4000c1e1900 */
[----:B--2---:R-:W-:-:S13]  /*06e0*/  ISETP.GE.AND P0, PT, R16, R11, PT ;  /* 0x0000000b1000720c */ /* 0x004fda0003f06270 */
[----:B0-----:R-:W-:Y:S05]  /*06f0*/  @P0 BRA `(.L_x_8) ;  /* 0x00000000008c0947 */ /* 0x001fea0003800000 */
[----:B------:R-:W0:Y:S01]  /*0700*/  LDC.64 R14, c[0x0][0x3a0] ;  /* 0x0000e800ff0e7b82 */ /* 0x000e220000000a00 */
[----:B------:R-:W-:-:S07]  /*0710*/  IMAD.MOV.U32 R21, RZ, RZ, R16 ;  /* 0x000000ffff157224 */ /* 0x000fce00078e0010 */
[----:B------:R-:W1:Y:S08]  /*0720*/  LDC.64 R8, c[0x0][0x398] ;  /* 0x0000e600ff087b82 */ /* 0x000e700000000a00 */
[----:B------:R-:W2:Y:S08]  /*0730*/  LDC.64 R10, c[0x0][0x3a0] ;  /* 0x0000e800ff0a7b82 */ /* 0x000eb00000000a00 */
[----:B------:R-:W3:Y:S01]  /*0740*/  LDC.64 R12, c[0x0][0x388] ;  /* 0x0000e200ff0c7b82 */ /* 0x000ee20000000a00 */
[----:B0-----:R-:W-:-:S07]  /*0750*/  IMAD.WIDE R14, R0, 0x4, R14 ;  /* 0x00000004000e7825 */ /* 0x001fce00078e020e */
.L_x_13:
[----:B---3--:R-:W-:Y:S01]  /*0760*/  IMAD.WIDE R16, R21, 0x4, R12 ;  /* 0x0000000415107825 */ /* 0x008fe200078e020c */
[----:B------:R0:W5:Y:S05]  /*0770*/  LDG.E R20, desc[UR8][R4.64] ;  /* 0x0000000804147981 */ /* 0x00016a000c1e1900 */
[----:B------:R-:W1:Y:S02]  /*0780*/  LDG.E R17, desc[UR8][R16.64] ;  /* 0x0000000810117981 */ /* 0x000e64000c1e1900 */
[----:B-1----:R-:W-:-:S05]  /*0790*/  IMAD.WIDE R18, R17, 0x4, R8 ;  /* 0x0000000411127825 */ /* 0x002fca00078e0208 */
[----:B------:R-:W3:Y:S01]  /*07a0*/  LDG.E R23, desc[UR8][R18.64] ;  /* 0x0000000812177981 */ /* 0x000ee2000c1e1900 */
[----:B------:R-:W-:Y:S05]  /*07b0*/  YIELD ;  /* 0x0000000000007946 */ /* 0x000fea0003800000 */
[----:B------:R-:W-:Y:S01]  /*07c0*/  BSSY.RECONVERGENT B1, `(.L_x_9) ;  /* 0x000000a000017945 */ /* 0x000fe20003800200 */
[----:B---3--:R-:W-:-:S13]  /*07d0*/  ISETP.NE.AND P0, PT, R23, 0x7fffffff, PT ;  /* 0x7fffffff1700780c */ /* 0x008fda0003f05270 */
[----:B0-----:R-:W-:Y:S05]  /*07e0*/  @P0 BRA `(.L_x_10) ;  /* 0x00000000001c0947 */ /* 0x001fea0003800000 */
[----:B-----5:R-:W-:-:S05]  /*07f0*/  IADD3 R23, PT, PT, R20, 0x1, RZ ;  /* 0x0000000114177810 */ /* 0x020fca0007ffe0ff */
[----:B------:R0:W-:Y:S04]  /*0800*/  STG.E desc[UR8][R18.64], R23 ;  /* 0x0000001712007986 */ /* 0x0001e8000c101908 */
[----:B------:R0:W5:Y:S01]  /*0810*/  LDG.E R20, desc[UR8][R4.64] ;  /* 0x0000000804147981 */ /* 0x000162000c1e1900 */
[----:B------:R-:W1:Y:S01]  /*0820*/  S2UR UR6, SR_CgaCtaId ;  /* 0x00000000000679c3 */ /* 0x000e620000008800 */
[----:B------:R-:W-:Y:S02]  /*0830*/  UMOV UR5, 0x400 ;  /* 0x0000040000057882 */ /* 0x000fe40000000000 */
[----:B-1----:R-:W-:-:S09]  /*0840*/  ULEA UR5, UR6, UR5, 0x18 ;  /* 0x0000000506057291 */ /* 0x002fd2000f8ec0ff */
[----:B0-----:R-:W-:Y:S03]  /*0850*/  STS.U8 [UR5+0x10], RZ ;  /* 0x000010ffff007988 */ /* 0x001fe60008000005 */
.L_x_10:
[----:B------:R-:W-:Y:S05]  /*0860*/  BSYNC.RECONVERGENT B1 ;  /* 0x0000000000017941 */ /* 0x000fea0003800200 */
.L_x_9:
[----:B-----5:R-:W-:Y:S01]  /*0870*/  VIADD R20, R20, 0x1 ;  /* 0x0000000114147836 */ /* 0x020fe20000000000 */
[----:B------:R-:W-:Y:S04]  /*0880*/  BSSY.RECONVERGENT B1, `(.L_x_11) ;  /* 0x0000006000017945 */ /* 0x000fe80003800200 */
[----:B------:R-:W-:-:S13]  /*0890*/  ISETP.NE.AND P0, PT, R23, R20, PT ;  /* 0x000000141700720c */ /* 0x000fda0003f05270 */
[----:B------:R-:W-:Y:S05]  /*08a0*/  @P0 BRA `(.L_x_12) ;  /* 0x00000000000c0947 */ /* 0x000fea0003800000 */
[----:B------:R-:W3:Y:S01]  /*08b0*/  LDG.E R19, desc[UR8][R14.64] ;  /* 0x000000080e137981 */ /* 0x000ee2000c1e1900 */
[----:B--2---:R-:W-:-:S05]  /*08c0*/  IMAD.WIDE R16, R17, 0x4, R10 ;  /* 0x0000000411107825 */ /* 0x004fca00078e020a */
[----:B---3--:R0:W-:Y:S02]  /*08d0*/  REDG.E.ADD.STRONG.GPU desc[UR8][R16.64], R19 ;  /* 0x000000131000798e */ /* 0x0081e4000c12e108 */
.L_x_12:
[----:B------:R-:W-:Y:S05]  /*08e0*/  BSYNC.RECONVERGENT B1 ;  /* 0x0000000000017941 */ /* 0x000fea0003800200 */
.L_x_11:
[----:B0-----:R-:W3:Y:S01]  /*08f0*/  LDG.E R16, desc[UR8][R6.64+0x4] ;  /* 0x0000040806107981 */ /* 0x001ee2000c1e1900 */
[----:B------:R-:W-:-:S05]  /*0900*/  VIADD R21, R21, 0x1 ;  /* 0x0000000115157836 */ /* 0x000fca0000000000 */
[----:B---3--:R-:W-:-:S13]  /*0910*/  ISETP.GE.AND P0, PT, R21, R16, PT ;  /* 0x000000101500720c */ /* 0x008fda0003f06270 */
[----:B------:R-:W-:Y:S05]  /*0920*/  @!P0 BRA `(.L_x_13) ;  /* 0xfffffffc008c8947 */ /* 0x000fea000383ffff */
.L_x_8:
[----:B------:R-:W-:Y:S05]  /*0930*/  BSYNC B0 ;  /* 0x0000000000007941 */ /* 0x000fea0003800000 */
.L_x_7:
[----:B------:R-:W0:Y:S01]  /*0940*/  LDCU UR5, c[0x0][0x380] ;  /* 0x00007000ff0577ac */ /* 0x000e220008000800 */
[----:B------:R-:W-:-:S05]  /*0950*/  VIADD R0, R0, UR7 ;  /* 0x0000000700007c36 */ /* 0x000fca0008000000 */
[----:B0-----:R-:W-:-:S13]  /*0960*/  ISETP.GE.AND P0, PT, R0, UR5, PT ;  /* 0x0000000500007c0c */ /* 0x001fda000bf06270 */
[----:B------:R-:W-:Y:S05]  /*0970*/  @!P0 BRA `(.L_x_14) ;  /* 0xfffffff800e88947 */ /* 0x000fea000383ffff */
.L_x_6:
[----:B------:R-:W-:Y:S01]  /*0980*/  ISETP.NE.AND P0, PT, R2, RZ, PT ;  /* 0x000000ff0200720c */ /* 0x000fe20003f05270 */
[----:B------:R-:W-:Y:S05]  /*0990*/  WARPSYNC.ALL ;  /* 0x0000000000007948 */ /* 0x000fea0003800000 */
[----:B------:R-:W-:Y:S06]  /*09a0*/  BAR.SYNC.DEFER_BLOCKING 0x0 ;  /* 0x0000000000007b1d */ /* 0x000fec0000010000 */
[----:B------:R-:W-:Y:S04]  /*09b0*/  BSSY.RECONVERGENT B0, `(.L_x_15) ;  /* 0x000000f000007945 */ /* 0x000fe80003800200 */
[----:B------:R-:W-:Y:S05]  /*09c0*/  @P0 BRA `(.L_x_16) ;  /* 0x0000000000340947 */ /* 0x000fea0003800000 */
[----:B------:R-:W1:Y:S01]  /*09d0*/  S2UR UR6, SR_CgaCtaId ;  /* 0x00000000000679c3 */ /* 0x000e620000008800 */
[----:B------:R-:W-:-:S07]  /*09e0*/  UMOV UR5, 0x400 ;  /* 0x0000040000057882 */ /* 0x000fce0000000000 */
[----:B0-----:R-:W0:Y:S01]  /*09f0*/  LDC.64 R4, c[0x0][0x3c0] ;  /* 0x0000f000ff047b82 */ /* 0x001e220000000a00 */
[----:B-1----:R-:W-:-:S09]  /*0a00*/  ULEA UR5, UR6, UR5, 0x18 ;  /* 0x0000000506057291 */ /* 0x002fd2000f8ec0ff */
[----:B------:R-:W1:Y:S04]  /*0a10*/  LDS R7, [UR5+0x8] ;  /* 0x00000805ff077984 */ /* 0x000e680008000800 */
[----:B------:R-:W3:Y:S04]  /*0a20*/  LDS R0, [UR5+0xc] ;  /* 0x00000c05ff007984 */ /* 0x000ee80008000800 */
[----:B------:R-:W4:Y:S01]  /*0a30*/  LDS R3, [UR5] ;  /* 0x00000005ff037984 */ /* 0x000f220008000800 */
[C---:B-1----:R-:W-:Y:S02]  /*0a40*/  VIADD R6, R7.reuse, 0x1 ;  /* 0x0000000107067836 */ /* 0x042fe40000000000 */
[----:B0-----:R-:W-:Y:S01]  /*0a50*/  IMAD.WIDE R4, R7, 0x4, R4 ;  /* 0x0000000407047825 */ /* 0x001fe200078e0204 */
[----:B---3--:R-:W-:-:S02]  /*0a60*/  IADD3 R0, PT, PT, R0, 0x1, RZ ;  /* 0x0000000100007810 */ /* 0x008fc40007ffe0ff */
[----:B------:R1:W-:Y:S04]  /*0a70*/  STS [UR5+0x8], R6 ;  /* 0x00000806ff007988 */ /* 0x0003e80008000805 */
[----:B----4-:R1:W-:Y:S04]  /*0a80*/  STG.E desc[UR8][R4.64], R3 ;  /* 0x0000000304007986 */ /* 0x0103e8000c101908 */
[----:B------:R1:W-:Y:S02]  /*0a90*/  STS [UR5+0xc], R0 ;  /* 0x00000c00ff007988 */ /* 0x0003e40008000805 */
.L_x_16:
[----:B------:R-:W-:Y:S05]  /*0aa0*/  BSYNC.RECONVERGENT B0 ;  /* 0x0000000000007941 */ /* 0x000fea0003800200 */
.L_x_15:
[----:B------:R-:W3:Y:S01]  /*0ab0*/  S2UR UR5, SR_CgaCtaId ;  /* 0x00000000000579c3 */ /* 0x000ee20000008800 */
[----:B------:R-:W-:Y:S02]  /*0ac0*/  UMOV UR4, 0x400 ;  /* 0x0000040000047882 */ /* 0x000fe40000000000 */
[----:B---3--:R-:W-:-:S09]  /*0ad0*/  ULEA UR4, UR5, UR4, 0x18 ;  /* 0x0000000405047291 */ /* 0x008fd2000f8ec0ff */
[----:B-1----:R-:W1:Y:S02]  /*0ae0*/  LDS.U8 R0, [UR4+0x10] ;  /* 0x00001004ff007984 */ /* 0x002e640008000000 */
[----:B-1----:R-:W-:-:S13]  /*0af0*/  ISETP.NE.AND P1, PT, R0, RZ, PT ;  /* 0x000000ff0000720c */ /* 0x002fda0003f25270 */
[----:B------:R-:W-:Y:S05]  /*0b00*/  @!P1 BRA `(.L_x_17) ;  /* 0xfffffff800549947 */ /* 0x000fea000383ffff */
.L_x_5:
[----:B------:R-:W1:Y:S02]  /*0b10*/  @!P0 LDS R0, [UR4+0x8] ;  /* 0x00000804ff008984 */ /* 0x000e640008000800 */
[----:B-1----:R-:W-:-:S05]  /*0b20*/  @!P0 VIADD R0, R0, 0xfffffffe ;  /* 0xfffffffe00008836 */ /* 0x002fca0000000000 */
[----:B------:R-:W-:Y:S01]  /*0b30*/  @!P0 STS [UR4+0x8], R0 ;  /* 0x00000800ff008988 */ /* 0x000fe20008000804 */
[----:B------:R-:W-:Y:S06]  /*0b40*/  BAR.SYNC.DEFER_BLOCKING 0x0 ;  /* 0x0000000000007b1d */ /* 0x000fec0000010000 */
[----:B------:R-:W1:Y:S02]  /*0b50*/  LDS R18, [UR4+0x8] ;  /* 0x00000804ff127984 */ /* 0x000e640008000800 */
[----:B-1----:R-:W-:-:S13]  /*0b60*/  ISETP.GE.AND P0, PT, R18, RZ, PT ;  /* 0x000000ff1200720c */ /* 0x002fda0003f06270 */
[----:B------:R-:W-:Y:S05]  /*0b70*/  @!P0 BRA `(.L_x_18) ;  /* 0x0000000400708947 */ /* 0x000fea0003800000 */
.L_x_31:
[----:B0-----:R-:W0:Y:S02]  /*0b80*/  LDC.64 R4, c[0x0][0x3c0] ;  /* 0x0000f000ff047b82 */ /* 0x001e240000000a00 */
[----:B0-----:R-:W-:-:S05]  /*0b90*/  IMAD.WIDE.U32 R4, R18, 0x4, R4 ;  /* 0x0000000412047825 */ /* 0x001fca00078e0004 */
[----:B---3--:R-:W3:Y:S04]  /*0ba0*/  LDG.E R3, desc[UR8][R4.64] ;  /* 0x0000000804037981 */ /* 0x008ee8000c1e1900 */
[----:B------:R-:W4:Y:S01]  /*0bb0*/  LDG.E R7, desc[UR8][R4.64+0x4] ;  /* 0x0000040804077981 */ /* 0x000f22000c1e1900 */
[----:B------:R-:W-:Y:S01]  /*0bc0*/  BSSY.RECONVERGENT B0, `(.L_x_19) ;  /* 0x0000055000007945 */ /* 0x000fe20003800200 */
[C---:B------:R-:W-:Y:S01]  /*0bd0*/  ISETP.GT.AND P2, PT, R18.reuse, RZ, PT ;  /* 0x000000ff1200720c */ /* 0x040fe20003f44270 */
[----:B------:R-:W-:Y:S02]  /*0be0*/  VIADD R18, R18, 0xffffffff ;  /* 0xffffffff12127836 */ /* 0x000fe40000000000 */
[----:B---3--:R-:W-:-:S05]  /*0bf0*/  IMAD.IADD R20, R3, 0x1, R2 ;  /* 0x0000000103147824 */ /* 0x008fca00078e0202 */
[----:B----4-:R-:W-:-:S13]  /*0c00*/  ISETP.GE.AND P0, PT, R20, R7, PT ;  /* 0x000000071400720c */ /* 0x010fda0003f06270 */
[----:B------:R-:W-:Y:S05]  /*0c10*/  @P0 BRA `(.L_x_20) ;  /* 0x00000004003c0947 */ /* 0x000fea0003800000 */
[----:B------:R-:W0:Y:S01]  /*0c20*/  S2UR UR5, SR_CgaCtaId ;  /* 0x00000000000579c3 */ /* 0x000e220000008800 */
[----:B------:R-:W-:Y:S02]  /*0c30*/  UMOV UR4, 0x400 ;  /* 0x0000040000047882 */ /* 0x000fe40000000000 */
[----:B0-----:R-:W-:-:S09]  /*0c40*/  ULEA UR4, UR5, UR4, 0x18 ;  /* 0x0000000405047291 */ /* 0x001fd2000f8ec0ff */
[----:B------:R-:W0:Y:S03]  /*0c50*/  LDS R19, [UR4+0x4] ;  /* 0x00000404ff137984 */ /* 0x000e260008000800 */
.L_x_30:
[----:B------:R-:W1:Y:S08]  /*0c60*/  LDC.64 R6, c[0x0][0x3b8] ;  /* 0x0000ee00ff067b82 */ /* 0x000e700000000a00 */
[----:B---3--:R-:W3:Y:S01]  /*0c70*/  LDC.64 R8, c[0x0][0x390] ;  /* 0x0000e400ff087b82 */ /* 0x008ee20000000a00 */
[----:B-1----:R-:W-:-:S05]  /*0c80*/  IMAD.WIDE R6, R20, 0x4, R6 ;  /* 0x0000000414067825 */ /* 0x002fca00078e0206 */
[----:B------:R-:W3:Y:S02]  /*0c90*/  LDG.E R21, desc[UR8][R6.64] ;  /* 0x0000000806157981 */ /* 0x000ee4000c1e1900 */
[----:B---3--:R-:W-:-:S05]  /*0ca0*/  IMAD.WIDE R8, R21, 0x4, R8 ;  /* 0x0000000415087825 */ /* 0x008fca00078e0208 */
[----:B------:R-:W3:Y:S04]  /*0cb0*/  LDG.E R23, desc[UR8][R8.64] ;  /* 0x0000000808177981 */ /* 0x000ee8000c1e1900 */
[----:B------:R-:W3:Y:S01]  /*0cc0*/  LDG.E R0, desc[UR8][R8.64+0x4] ;  /* 0x0000040808007981 */ /* 0x000ee2000c1e1900 */
[----:B------:R-:W-:Y:S01]  /*0cd0*/  BSSY.RECONVERGENT B1, `(.L_x_21) ;  /* 0x0000033000017945 */ /* 0x000fe20003800200 */
[----:B---3--:R-:W-:-:S13]  /*0ce0*/  ISETP.GE.AND P0, PT, R23, R0, PT ;  /* 0x000000001700720c */ /* 0x008fda0003f06270 */
[----:B------:R-:W-:Y:S05]  /*0cf0*/  @P0 BRA `(.L_x_22) ;  /* 0x0000000000c00947 */ /* 0x000fea0003800000 */
[----:B------:R-:W1:Y:S08]  /*0d00*/  LDC.64 R8, c[0x0][0x398] ;  /* 0x0000e600ff087b82 */ /* 0x000e700000000a00 */
[----:B--2---:R-:W2:Y:S08]  /*0d10*/  LDC.64 R10, c[0x0][0x3a0] ;  /* 0x0000e800ff0a7b82 */ /* 0x004eb00000000a00 */
[----:B------:R-:W3:Y:S08]  /*0d20*/  LDC.64 R12, c[0x0][0x3a8] ;  /* 0x0000ea00ff0c7b82 */ /* 0x000ef00000000a00 */
[----:B------:R-:W4:Y:S08]  /*0d30*/  LDC.64 R14, c[0x0][0x390] ;  /* 0x0000e400ff0e7b82 */ /* 0x000f300000000a00 */
[----:B------:R-:W0:Y:S02]  /*0d40*/  LDC.64 R16, c[0x0][0x388] ;  /* 0x0000e200ff107b82 */ /* 0x000e240000000a00 */
.L_x_27:
[----:B0-----:R-:W-:-:S06]  /*0d50*/  IMAD.WIDE R24, R23, 0x4, R16 ;  /* 0x0000000417187825 */ /* 0x001fcc00078e0210 */
[----:B------:R-:W5:Y:S01]  /*0d60*/  LDG.E R25, desc[UR8][R24.64] ;  /* 0x0000000818197981 */ /* 0x000f62000c1e1900 */
[----:B-1----:R-:W-:-:S06]  /*0d70*/  IMAD.WIDE R28, R21, 0x4, R8 ;  /* 0x00000004151c7825 */ /* 0x002fcc00078e0208 */
[----:B------:R-:W2:Y:S01]  /*0d80*/  LDG.E R28, desc[UR8][R28.64] ;  /* 0x000000081c1c7981 */ /* 0x000ea2000c1e1900 */
[----:B-----5:R-:W-:-:S06]  /*0d90*/  IMAD.WIDE R26, R25, 0x4, R8 ;  /* 0x00000004191a7825 */ /* 0x020fcc00078e0208 */
[----:B------:R-:W5:Y:S01]  /*0da0*/  LDG.E R26, desc[UR8][R26.64] ;  /* 0x000000081a1a7981 */ /* 0x000f62000c1e1900 */
[----:B--2---:R-:W-:Y:S01]  /*0db0*/  VIADD R3, R28, 0x1 ;  /* 0x000000011c037836 */ /* 0x004fe20000000000 */
[----:B------:R-:W-:Y:S04]  /*0dc0*/  BSSY.RECONVERGENT B2, `(.L_x_23) ;  /* 0x000001e000027945 */ /* 0x000fe80003800200 */
[----:B-----5:R-:W-:-:S13]  /*0dd0*/  ISETP.NE.AND P0, PT, R26, R3, PT ;  /* 0x000000031a00720c */ /* 0x020fda0003f05270 */
[----:B------:R-:W-:Y:S05]  /*0de0*/  @P0 BRA `(.L_x_24) ;  /* 0x00000000006c0947 */ /* 0x000fea0003800000 */
[----:B------:R-:W-:-:S05]  /*0df0*/  IMAD.WIDE R28, R25, 0x4, R10 ;  /* 0x00000004191c7825 */ /* 0x000fca00078e020a */
[----:B------:R-:W2:Y:S01]  /*0e00*/  LDG.E R3, desc[UR8][R28.64] ;  /* 0x000000081c037981 */ /* 0x000ea2000c1e1900 */
[----:B------:R-:W-:-:S05]  /*0e10*/  IMAD.WIDE R26, R21, 0x4, R10 ;  /* 0x00000004151a7825 */ /* 0x000fca00078e020a */
[----:B------:R-:W5:Y:S01]  /*0e20*/  LDG.E R0, desc[UR8][R26.64] ;  /* 0x000000081a007981 */ /* 0x000f62000c1e1900 */
[----:B------:R-:W-:Y:S01]  /*0e30*/  BSSY.RECONVERGENT B3, `(.L_x_25) ;  /* 0x000000e000037945 */ /* 0x000fe20003800200 */
[----:B--2---:R-:W-:-:S04]  /*0e40*/  I2FP.F32.S32 R3, R3 ;  /* 0x0000000300037245 */ /* 0x004fc80000201400 */
[----:B------:R-:W0:Y:S01]  /*0e50*/  MUFU.RCP R22, R3 ;  /* 0x0000000300167308 */ /* 0x000e220000001000 */
[----:B-----5:R-:W-:-:S07]  /*0e60*/  I2FP.F32.S32 R0, R0 ;  /* 0x0000000000007245 */ /* 0x020fce0000201400 */
[----:B------:R-:W1:Y:S01]  /*0e70*/  FCHK P0, R0, R3 ;  /* 0x0000000300007302 */ /* 0x000e620000000000 */
[----:B0-----:R-:W-:-:S04]  /*0e80*/  FFMA R31, -R3, R22, 1 ;  /* 0x3f800000031f7423 */ /* 0x001fc80000000116 */
[----:B------:R-:W-:-:S04]  /*0e90*/  FFMA R31, R22, R31, R22 ;  /* 0x0000001f161f7223 */ /* 0x000fc80000000016 */
[----:B------:R-:W-:-:S04]  /*0ea0*/  FFMA R22, R0, R31, RZ ;  /* 0x0000001f00167223 */ /* 0x000fc800000000ff */
[----:B------:R-:W-:-:S04]  /*0eb0*/  FFMA R24, -R3, R22, R0 ;  /* 0x0000001603187223 */ /* 0x000fc80000000100 */
[----:B------:R-:W-:Y:S01]  /*0ec0*/  FFMA R22, R31, R24, R22 ;  /* 0x000000181f167223 */ /* 0x000fe20000000016 */
[----:B-1----:R-:W-:Y:S06]  /*0ed0*/  @!P0 BRA `(.L_x_26) ;  /* 0x00000000000c8947 */ /* 0x002fec0003800000 */
[----:B------:R-:W-:-:S07]  /*0ee0*/  MOV R22, 0xf00 ;  /* 0x00000f0000167802 */ /* 0x000fce0000000f00 */
[----:B---34-:R-:W-:Y:S05]  /*0ef0*/  CALL.REL.NOINC `($__internal_0_$__cuda_sm3x_div_rn_noftz_f32_slowpath) ;  /* 0x0000000000c07944 */ /* 0x018fea0003c00000 */
[----:B------:R-:W-:-:S07]  /*0f00*/  MOV R22, R0 ;  /* 0x0000000000167202 */ /* 0x000fce0000000f00 */
.L_x_26:
[----:B------:R-:W-:Y:S05]  /*0f10*/  BSYNC.RECONVERGENT B3 ;  /* 0x0000000000037941 */ /* 0x000fea0003800200 */
.L_x_25:
[----:B---3--:R-:W-:-:S04]  /*0f20*/  IMAD.WIDE R26, R25, 0x4, R12 ;  /* 0x00000004191a7825 */ /* 0x008fc800078e020c */
[----:B------:R-:W-:Y:S02]  /*0f30*/  IMAD.WIDE R24, R21, 0x4, R12 ;  /* 0x0000000415187825 */ /* 0x000fe400078e020c */
[----:B------:R-:W2:Y:S04]  /*0f40*/  LDG.E R26, desc[UR8][R26.64] ;  /* 0x000000081a1a7981 */ /* 0x000ea8000c1e1900 */
[----:B------:R-:W3:Y:S01]  /*0f50*/  LDG.E R0, desc[UR8][R24.64] ;  /* 0x0000000818007981 */ /* 0x000ee2000c1e1900 */
[----:B--2---:R-:W-:-:S04]  /*0f60*/  FADD R3, R26, 1 ;  /* 0x3f8000001a037421 */ /* 0x004fc80000000000 */
[----:B---3--:R-:W-:-:S05]  /*0f70*/  FFMA R3, R3, R22, R0 ;  /* 0x0000001603037223 */ /* 0x008fca0000000000 */
[----:B------:R0:W-:Y:S04]  /*0f80*/  STG.E desc[UR8][R24.64], R3 ;  /* 0x0000000318007986 */ /* 0x0001e8000c101908 */
[----:B------:R0:W5:Y:S02]  /*0f90*/  LDG.E R21, desc[UR8][R6.64] ;  /* 0x0000000806157981 */ /* 0x000164000c1e1900 */
.L_x_24:
[----:B------:R-:W-:Y:S05]  /*0fa0*/  BSYNC.RECONVERGENT B2 ;  /* 0x0000000000027941 */ /* 0x000fea0003800200 */
.L_x_23:
[----:B0---45:R-:W-:-:S06]  /*0fb0*/  IMAD.WIDE R24, R21, 0x4, R14 ;  /* 0x0000000415187825 */ /* 0x031fcc00078e020e */
[----:B------:R-:W2:Y:S01]  /*0fc0*/  LDG.E R24, desc[UR8][R24.64+0x4] ;  /* 0x0000040818187981 */ /* 0x000ea2000c1e1900 */
[----:B------:R-:W-:-:S05]  /*0fd0*/  VIADD R23, R23, 0x1 ;  /* 0x0000000117177836 */ /* 0x000fca0000000000 */
[----:B--2---:R-:W-:-:S13]  /*0fe0*/  ISETP.GE.AND P0, PT, R23, R24, PT ;  /* 0x000000181700720c */ /* 0x004fda0003f06270 */
[----:B------:R-:W-:Y:S05]  /*0ff0*/  @!P0 BRA `(.L_x_27) ;  /* 0xfffffffc00548947 */ /* 0x000fea000383ffff */
.L_x_22:
[----:B------:R-:W-:Y:S05]  /*1000*/  BSYNC.RECONVERGENT B1 ;  /* 0x0000000000017941 */ /* 0x000fea0003800200 */
.L_x_21:
[----:B0-----:R-:W-:Y:S01]  /*1010*/  ISETP.NE.AND P0, PT, R21, R19, PT ;  /* 0x000000131500720c */ /* 0x001fe20003f05270 */
[----:B------:R-:W-:-:S12]  /*1020*/  BSSY.RECONVERGENT B1, `(.L_x_28) ;  /* 0x000000a000017945 */ /* 0x000fd80003800200 */
[----:B------:R-:W-:Y:S05]  /*1030*/  @!P0 BRA `(.L_x_29) ;  /* 0x0000000000208947 */ /* 0x000fea0003800000 */
[----:B------:R-:W0:Y:S08]  /*1040*/  LDC.64 R6, c[0x0][0x3a8] ;  /* 0x0000ea00ff067b82 */ /* 0x000e300000000a00 */
[----:B------:R-:W1:Y:S01]  /*1050*/  LDC.64 R8, c[0x0][0x3b0] ;  /* 0x0000ec00ff087b82 */ /* 0x000e620000000a00 */
[----:B0-----:R-:W-:-:S06]  /*1060*/  IMAD.WIDE R6, R21, 0x4, R6 ;  /* 0x0000000415067825 */ /* 0x001fcc00078e0206 */
[----:B------:R-:W4:Y:S01]  /*1070*/  LDG.E R6, desc[UR8][R6.64] ;  /* 0x0000000806067981 */ /* 0x000f22000c1e1900 */
[----:B-1----:R-:W-:-:S05]  /*1080*/  IMAD.WIDE R8, R21, 0x4, R8 ;  /* 0x0000000415087825 */ /* 0x002fca00078e0208 */
[----:B------:R-:W4:Y:S02]  /*1090*/  LDG.E R3, desc[UR8][R8.64] ;  /* 0x0000000808037981 */ /* 0x000f24000c1e1900 */
[----:B----4-:R-:W-:-:S05]  /*10a0*/  FADD R3, R6, R3 ;  /* 0x0000000306037221 */ /* 0x010fca0000000000 */
[----:B------:R0:W-:Y:S02]  /*10b0*/  STG.E desc[UR8][R8.64], R3 ;  /* 0x0000000308007986 */ /* 0x0001e4000c101908 */
.L_x_29:
[----:B------:R-:W-:Y:S05]  /*10c0*/  BSYNC.RECONVERGENT B1 ;  /* 0x0000000000017941 */ /* 0x000fea0003800200 */
.L_x_28:
[----:B0-----:R-:W4:Y:S01]  /*10d0*/  LDG.E R3, desc[UR8][R4.64+0x4] ;  /* 0x0000040804037981 */ /* 0x001f22000c1e1900 */
[----:B------:R-:W-:-:S05]  /*10e0*/  VIADD R20, R20, UR7 ;  /* 0x0000000714147c36 */ /* 0x000fca0008000000 */
[----:B----4-:R-:W-:-:S13]  /*10f0*/  ISETP.GE.AND P0, PT, R20, R3, PT ;  /* 0x000000031400720c */ /* 0x010fda0003f06270 */
[----:B------:R-:W-:Y:S05]  /*1100*/  @!P0 BRA `(.L_x_30) ;  /* 0xfffffff800d48947 */ /* 0x000fea000383ffff */
.L_x_20:
[----:B------:R-:W-:Y:S05]  /*1110*/  BSYNC.RECONVERGENT B0 ;  /* 0x0000000000007941 */ /* 0x000fea0003800200 */
.L_x_19:
[----:B------:R-:W-:Y:S06]  /*1120*/  BAR.SYNC.DEFER_BLOCKING 0x0 ;  /* 0x0000000000007b1d */ /* 0x000fec0000010000 */
[----:B------:R-:W-:Y:S05]  /*1130*/  @P2 BRA `(.L_x_31) ;  /* 0xfffffff800902947 */ /* 0x000fea000383ffff */
.L_x_18:
[----:B------:R-:W1:Y:S08]  /*1140*/  S2UR UR5, SR_CgaCtaId ;  /* 0x00000000000579c3 */ /* 0x000e700000008800 */
[----:B------:R-:W-:Y:S01]  /*1150*/  BAR.SYNC.DEFER_BLOCKING 0x0 ;  /* 0x0000000000007b1d */ /* 0x000fe20000010000 */
[----:B------:R-:W-:-:S05]  /*1160*/  ISETP.NE.AND P0, PT, R2, RZ, PT ;  /* 0x000000ff0200720c */ /* 0x000fca0003f05270 */
[----:B------:R-:W-:Y:S02]  /*1170*/  UMOV UR4, 0x400 ;  /* 0x0000040000047882 */ /* 0x000fe40000000000 */
[----:B-1----:R-:W-:Y:S01]  /*1180*/  ULEA UR4, UR5, UR4, 0x18 ;  /* 0x0000000405047291 */ /* 0x002fe2000f8ec0ff */
[----:B------:R-:W1:Y:S08]  /*1190*/  LDCU UR5, c[0x0][0x380] ;  /* 0x00007000ff0577ac */ /* 0x000e700008000800 */
[----:B------:R-:W4:Y:S02]  /*11a0*/  LDS R0, [UR4+0x4] ;  /* 0x00000404ff007984 */ /* 0x000f240008000800 */
[----:B----4-:R-:W-:-:S05]  /*11b0*/  @!P0 VIADD R0, R0, 0x1 ;  /* 0x0000000100008836 */ /* 0x010fca0000000000 */
[----:B------:R4:W-:Y:S01]  /*11c0*/  @!P0 STS [UR4+0x4], R0 ;  /* 0x00000400ff008988 */ /* 0x0009e20008000804 */
[----:B-1----:R-:W-:-:S13]  /*11d0*/  ISETP.GE.AND P0, PT, R0, UR5, PT ;  /* 0x0000000500007c0c */ /* 0x002fda000bf06270 */
[----:B----4-:R-:W-:Y:S05]  /*11e0*/  @!P0 BRA `(.L_x_32) ;  /* 0xffffffec00bc8947 */ /* 0x010fea000383ffff */
[----:B------:R-:W-:Y:S05]  /*11f0*/  EXIT ;  /* 0x000000000000794d */ /* 0x000fea0003800000 */
        .weak           $__internal_0_$__cuda_sm3x_div_rn_noftz_f32_slowpath
        .type           $__internal_0_$__cuda_sm3x_div_rn_noftz_f32_slowpath,@function
        .size           $__internal_0_$__cuda_sm3x_div_rn_noftz_f32_slowpath,(.L_x_45 - $__internal_0_$__cuda_sm3x_div_rn_noftz_f32_slowpath)
$__internal_0_$__cuda_sm3x_div_rn_noftz_f32_slowpath:
[--C-:B------:R-:W-:Y:S01]  /*1200*/  SHF.R.U32.HI R24, RZ, 0x17, R3.reuse ;  /* 0x00000017ff187819 */ /* 0x100fe20000011603 */
[----:B------:R-:W-:Y:S01]  /*1210*/  BSSY.RECONVERGENT B4, `(.L_x_33) ;  /* 0x0000064000047945 */ /* 0x000fe20003800200 */
[--C-:B------:R-:W-:Y:S01]  /*1220*/  SHF.R.U32.HI R26, RZ, 0x17, R0.reuse ;  /* 0x00000017ff1a7819 */ /* 0x100fe20000011600 */
[----:B------:R-:W-:Y:S01]  /*1230*/  IMAD.MOV.U32 R27, RZ, RZ, R0 ;  /* 0x000000ffff1b7224 */ /* 0x000fe200078e0000 */
[----:B------:R-:W-:Y:S01]  /*1240*/  LOP3.LUT R24, R24, 0xff, RZ, 0xc0, !PT ;  /* 0x000000ff18187812 */ /* 0x000fe200078ec0ff */
[----:B------:R-:W-:Y:S01]  /*1250*/  IMAD.MOV.U32 R28, RZ, RZ, R3 ;  /* 0x000000ffff1c7224 */ /* 0x000fe200078e0003 */
[----:B------:R-:W-:-:S03]  /*1260*/  LOP3.LUT R29, R26, 0xff, RZ, 0xc0, !PT ;  /* 0x000000ff1a1d7812 */ /* 0x000fc600078ec0ff */
[----:B------:R-:W-:Y:S01]  /*1270*/  VIADD R31, R24, 0xffffffff ;  /* 0xffffffff181f7836 */ /* 0x000fe20000000000 */
[----:B------:R-:W-:-:S04]  /*1280*/  IADD3 R30, PT, PT, R29, -0x1, RZ ;  /* 0xffffffff1d1e7810 */ /* 0x000fc80007ffe0ff */
[----:B------:R-:W-:-:S04]  /*1290*/  ISETP.GT.U32.AND P0, PT, R31, 0xfd, PT ;  /* 0x000000fd1f00780c */ /* 0x000fc80003f04070 */
[----:B------:R-:W-:-:S13]  /*12a0*/  ISETP.GT.U32.OR P0, PT, R30, 0xfd, P0 ;  /* 0x000000fd1e00780c */ /* 0x000fda0000704470 */
[----:B------:R-:W-:Y:S01]  /*12b0*/  @!P0 IMAD.MOV.U32 R26, RZ, RZ, RZ ;  /* 0x000000ffff1a8224 */ /* 0x000fe200078e00ff */
[----:B------:R-:W-:Y:S06]  /*12c0*/  @!P0 BRA `(.L_x_34) ;  /* 0x00000000005c8947 */ /* 0x000fec0003800000 */
[----:B------:R-:W-:Y:S02]  /*12d0*/  FSETP.GTU.FTZ.AND P0, PT, |R0|, +INF , PT ;  /* 0x7f8000000000780b */ /* 0x000fe40003f1c200 */
[----:B------:R-:W-:-:S04]  /*12e0*/  FSETP.GTU.FTZ.AND P1, PT, |R3|, +INF , PT ;  /* 0x7f8000000300780b */ /* 0x000fc80003f3c200 */
[----:B------:R-:W-:-:S13]  /*12f0*/  PLOP3.LUT P0, PT, P0, P1, PT, 0xf8, 0x8f ;  /* 0x00000000008f781c */ /* 0x000fda0000703f70 */
[----:B------:R-:W-:Y:S05]  /*1300*/  @P0 BRA `(.L_x_35) ;  /* 0x00000004004c0947 */ /* 0x000fea0003800000 */
[----:B------:R-:W-:-:S13]  /*1310*/  LOP3.LUT P0, RZ, R28, 0x7fffffff, R27, 0xc8, !PT ;  /* 0x7fffffff1cff7812 */ /* 0x000fda000780c81b */
[----:B------:R-:W-:Y:S05]  /*1320*/  @!P0 BRA `(.L_x_36) ;  /* 0x00000004003c8947 */ /* 0x000fea0003800000 */
[C---:B------:R-:W-:Y:S02]  /*1330*/  FSETP.NEU.FTZ.AND P3, PT, |R0|.reuse, +INF , PT ;  /* 0x7f8000000000780b */ /* 0x040fe40003f7d200 */
[----:B------:R-:W-:Y:S02]  /*1340*/  FSETP.NEU.FTZ.AND P1, PT, |R3|, +INF , PT ;  /* 0x7f8000000300780b */ /* 0x000fe40003f3d200 */
[----:B------:R-:W-:-:S11]  /*1350*/  FSETP.NEU.FTZ.AND P0, PT, |R0|, +INF , PT ;  /* 0x7f8000000000780b */ /* 0x000fd60003f1d200 */
[----:B------:R-:W-:Y:S05]  /*1360*/  @!P1 BRA !P3, `(.L_x_36) ;  /* 0x00000004002c9947 */ /* 0x000fea0005800000 */
[----:B------:R-:W-:-:S04]  /*1370*/  LOP3.LUT P3, RZ, R27, 0x7fffffff, RZ, 0xc0, !PT ;  /* 0x7fffffff1bff7812 */ /* 0x000fc8000786c0ff */
[----:B------:R-:W-:-:S13]  /*1380*/  PLOP3.LUT P1, PT, P1, P3, PT, 0x2f, 0xf2 ;  /* 0x0000000000f2781c */ /* 0x000fda0000f26577 */
[----:B------:R-:W-:Y:S05]  /*1390*/  @P1 BRA `(.L_x_37) ;  /* 0x0000000400181947 */ /* 0x000fea0003800000 */
[----:B------:R-:W-:-:S04]  /*13a0*/  LOP3.LUT P1, RZ, R28, 0x7fffffff, RZ, 0xc0, !PT ;  /* 0x7fffffff1cff7812 */ /* 0x000fc8000782c0ff */
[----:B------:R-:W-:-:S13]  /*13b0*/  PLOP3.LUT P0, PT, P0, P1, PT, 0x2f, 0xf2 ;  /* 0x0000000000f2781c */ /* 0x000fda0000702577 */
[----:B------:R-:W-:Y:S05]  /*13c0*/  @P0 BRA `(.L_x_38) ;  /* 0x0000000400000947 */ /* 0x000fea0003800000 */
[----:B------:R-:W-:Y:S02]  /*13d0*/  ISETP.GE.AND P0, PT, R30, RZ, PT ;  /* 0x000000ff1e00720c */ /* 0x000fe40003f06270 */
[----:B------:R-:W-:-:S11]  /*13e0*/  ISETP.GE.AND P1, PT, R31, RZ, PT ;  /* 0x000000ff1f00720c */ /* 0x000fd60003f26270 */
[----:B------:R-:W-:Y:S01]  /*13f0*/  @P0 IMAD.MOV.U32 R26, RZ, RZ, RZ ;  /* 0x000000ffff1a0224 */ /* 0x000fe200078e00ff */
[----:B------:R-:W-:Y:S01]  /*1400*/  @!P0 MOV R26, 0xffffffc0 ;  /* 0xffffffc0001a8802 */ /* 0x000fe20000000f00 */
[----:B------:R-:W-:Y:S01]  /*1410*/  @!P0 FFMA R27, R0, 1.84467440737095516160e+19, RZ ;  /* 0x5f800000001b8823 */ /* 0x000fe200000000ff */
[----:B------:R-:W-:-:S03]  /*1420*/  @!P1 FFMA R28, R3, 1.84467440737095516160e+19, RZ ;  /* 0x5f800000031c9823 */ /* 0x000fc600000000ff */
[----:B------:R-:W-:-:S07]  /*1430*/  @!P1 VIADD R26, R26, 0x40 ;  /* 0x000000401a1a9836 */ /* 0x000fce0000000000 */
.L_x_34:
[----:B------:R-:W-:Y:S01]  /*1440*/  LEA R3, R24, 0xc0800000, 0x17 ;  /* 0xc080000018037811 */ /* 0x000fe200078eb8ff */
[----:B------:R-:W-:Y:S01]  /*1450*/  VIADD R29, R29, 0xffffff81 ;  /* 0xffffff811d1d7836 */ /* 0x000fe20000000000 */
[----:B------:R-:W-:Y:S03]  /*1460*/  BSSY.RECONVERGENT B5, `(.L_x_39) ;  /* 0x0000035000057945 */ /* 0x000fe60003800200 */
[----:B------:R-:W-:Y:S02]  /*1470*/  IMAD.IADD R30, R28, 0x1, -R3 ;  /* 0x000000011c1e7824 */ /* 0x000fe400078e0a03 */
[C---:B------:R-:W-:Y:S01]  /*1480*/  IMAD R0, R29.reuse, -0x800000, R27 ;  /* 0xff8000001d007824 */ /* 0x040fe200078e021b */
[----:B------:R-:W-:Y:S01]  /*1490*/  IADD3 R29, PT, PT, R29, 0x7f, -R24 ;  /* 0x0000007f1d1d7810 */ /* 0x000fe20007ffe818 */
[----:B------:R-:W0:Y:S01]  /*14a0*/  MUFU.RCP R3, R30 ;  /* 0x0000001e00037308 */ /* 0x000e220000001000 */
[----:B------:R-:W-:-:S03]  /*14b0*/  FADD.FTZ R31, -R30, -RZ ;  /* 0x800000ff1e1f7221 */ /* 0x000fc60000010100 */
[----:B------:R-:W-:Y:S02]  /*14c0*/  IMAD.IADD R29, R29, 0x1, R26 ;  /* 0x000000011d1d7824 */ /* 0x000fe400078e021a */
[----:B0-----:R-:W-:-:S04]  /*14d0*/  FFMA R28, R3, R31, 1 ;  /* 0x3f800000031c7423 */ /* 0x001fc8000000001f */
[----:B------:R-:W-:-:S04]  /*14e0*/  FFMA R3, R3, R28, R3 ;  /* 0x0000001c03037223 */ /* 0x000fc80000000003 */
[----:B------:R-:W-:-:S04]  /*14f0*/  FFMA R28, R0, R3, RZ ;  /* 0x00000003001c7223 */ /* 0x000fc800000000ff */
[----:B------:R-:W-:-:S04]  /*1500*/  FFMA R27, R31, R28, R0 ;  /* 0x0000001c1f1b7223 */ /* 0x000fc80000000000 */
[----:B------:R-:W-:-:S04]  /*1510*/  FFMA R28, R3, R27, R28 ;  /* 0x0000001b031c7223 */ /* 0x000fc8000000001c */
[----:B------:R-:W-:-:S04]  /*1520*/  FFMA R27, R31, R28, R0 ;  /* 0x0000001c1f1b7223 */ /* 0x000fc80000000000 */
[----:B------:R-:W-:-:S05]  /*1530*/  FFMA R0, R3, R27, R28 ;  /* 0x0000001b03007223 */ /* 0x000fca000000001c */
[----:B------:R-:W-:-:S04]  /*1540*/  SHF.R.U32.HI R24, RZ, 0x17, R0 ;  /* 0x00000017ff187819 */ /* 0x000fc80000011600 */
[----:B------:R-:W-:-:S04]  /*1550*/  LOP3.LUT R24, R24, 0xff, RZ, 0xc0, !PT ;  /* 0x000000ff18187812 */ /* 0x000fc800078ec0ff */
[----:B------:R-:W-:-:S05]  /*1560*/  IADD3 R30, PT, PT, R24, R29, RZ ;  /* 0x0000001d181e7210 */ /* 0x000fca0007ffe0ff */
[----:B------:R-:W-:-:S05]  /*1570*/  VIADD R24, R30, 0xffffffff ;  /* 0xffffffff1e187836 */ /* 0x000fca0000000000 */
[----:B------:R-:W-:-:S13]  /*1580*/  ISETP.GE.U32.AND P0, PT, R24, 0xfe, PT ;  /* 0x000000fe1800780c */ /* 0x000fda0003f06070 */
[----:B------:R-:W-:Y:S05]  /*1590*/  @!P0 BRA `(.L_x_40) ;  /* 0x0000000000808947 */ /* 0x000fea0003800000 */
[----:B------:R-:W-:-:S13]  /*15a0*/  ISETP.GT.AND P0, PT, R30, 0xfe, PT ;  /* 0x000000fe1e00780c */ /* 0x000fda0003f04270 */
[----:B------:R-:W-:Y:S05]  /*15b0*/  @P0 BRA `(.L_x_41) ;  /* 0x00000000006c0947 */ /* 0x000fea0003800000 */
[----:B------:R-:W-:-:S13]  /*15c0*/  ISETP.GE.AND P0, PT, R30, 0x1, PT ;  /* 0x000000011e00780c */ /* 0x000fda0003f06270 */
[----:B------:R-:W-:Y:S05]  /*15d0*/  @P0 BRA `(.L_x_42) ;  /* 0x0000000000740947 */ /* 0x000fea0003800000 */
[----:B------:R-:W-:Y:S02]  /*15e0*/  ISETP.GE.AND P0, PT, R30, -0x18, PT ;  /* 0xffffffe81e00780c */ /* 0x000fe40003f06270 */
[----:B------:R-:W-:-:S11]  /*15f0*/  LOP3.LUT R0, R0, 0x80000000, RZ, 0xc0, !PT ;  /* 0x8000000000007812 */ /* 0x000fd600078ec0ff */
[----:B------:R-:W-:Y:S05]  /*1600*/  @!P0 BRA `(.L_x_42) ;  /* 0x0000000000688947 */ /* 0x000fea0003800000 */
[CCC-:B------:R-:W-:Y:S01]  /*1610*/  FFMA.RZ R24, R3.reuse, R27.reuse, R28.reuse ;  /* 0x0000001b03187223 */ /* 0x1c0fe2000000c01c */
[C---:B------:R-:W-:Y:S02]  /*1620*/  ISETP.NE.AND P3, PT, R30.reuse, RZ, PT ;  /* 0x000000ff1e00720c */ /* 0x040fe40003f65270 */
[----:B------:R-:W-:Y:S02]  /*1630*/  ISETP.NE.AND P1, PT, R30, RZ, PT ;  /* 0x000000ff1e00720c */ /* 0x000fe40003f25270 */
[----:B------:R-:W-:Y:S01]  /*1640*/  LOP3.LUT R26, R24, 0x7fffff, RZ, 0xc0, !PT ;  /* 0x007fffff181a7812 */ /* 0x000fe200078ec0ff */
[CCC-:B------:R-:W-:Y:S01]  /*1650*/  FFMA.RP R24, R3.reuse, R27.reuse, R28.reuse ;  /* 0x0000001b03187223 */ /* 0x1c0fe2000000801c */
[----:B------:R-:W-:Y:S01]  /*1660*/  FFMA.RM R3, R3, R27, R28 ;  /* 0x0000001b03037223 */ /* 0x000fe2000000401c */
[----:B------:R-:W-:Y:S01]  /*1670*/  VIADD R27, R30, 0x20 ;  /* 0x000000201e1b7836 */ /* 0x000fe20000000000 */
[----:B------:R-:W-:Y:S01]  /*1680*/  LOP3.LUT R26, R26, 0x800000, RZ, 0xfc, !PT ;  /* 0x008000001a1a7812 */ /* 0x000fe200078efcff */
[----:B------:R-:W-:-:S02]  /*1690*/  IMAD.MOV R28, RZ, RZ, -R30 ;  /* 0x000000ffff1c7224 */ /* 0x000fc400078e0a1e */
[----:B------:R-:W-:Y:S02]  /*16a0*/  FSETP.NEU.FTZ.AND P0, PT, R24, R3, PT ;  /* 0x000000031800720b */ /* 0x000fe40003f1d000 */
[----:B------:R-:W-:Y:S02]  /*16b0*/  SHF.L.U32 R27, R26, R27, RZ ;  /* 0x0000001b1a1b7219 */ /* 0x000fe400000006ff */
[----:B------:R-:W-:Y:S02]  /*16c0*/  SEL R3, R28, RZ, P3 ;  /* 0x000000ff1c037207 */ /* 0x000fe40001800000 */
[----:B------:R-:W-:Y:S02]  /*16d0*/  ISETP.NE.AND P1, PT, R27, RZ, P1 ;  /* 0x000000ff1b00720c */ /* 0x000fe40000f25270 */
[----:B------:R-:W-:Y:S02]  /*16e0*/  SHF.R.U32.HI R3, RZ, R3, R26 ;  /* 0x00000003ff037219 */ /* 0x000fe4000001161a */
[----:B------:R-:W-:-:S02]  /*16f0*/  PLOP3.LUT P0, PT, P0, P1, PT, 0xf8, 0x8f ;  /* 0x00000000008f781c */ /* 0x000fc40000703f70 */
[----:B------:R-:W-:Y:S02]  /*1700*/  SHF.R.U32.HI R27, RZ, 0x1, R3 ;  /* 0x00000001ff1b7819 */ /* 0x000fe40000011603 */
[----:B------:R-:W-:-:S04]  /*1710*/  SEL R24, RZ, 0x1, !P0 ;  /* 0x00000001ff187807 */ /* 0x000fc80004000000 */
[----:B------:R-:W-:-:S04]  /*1720*/  LOP3.LUT R24, R24, 0x1, R27, 0xf8, !PT ;  /* 0x0000000118187812 */ /* 0x000fc800078ef81b */
[----:B------:R-:W-:-:S05]  /*1730*/  LOP3.LUT R24, R24, R3, RZ, 0xc0, !PT ;  /* 0x0000000318187212 */ /* 0x000fca00078ec0ff */
[----:B------:R-:W-:-:S05]  /*1740*/  IMAD.IADD R27, R27, 0x1, R24 ;  /* 0x000000011b1b7824 */ /* 0x000fca00078e0218 */
[----:B------:R-:W-:Y:S01]  /*1750*/  LOP3.LUT R0, R27, R0, RZ, 0xfc, !PT ;  /* 0x000000001b007212 */ /* 0x000fe200078efcff */
[----:B------:R-:W-:Y:S06]  /*1760*/  BRA `(.L_x_42) ;  /* 0x0000000000107947 */ /* 0x000fec0003800000 */
.L_x_41:
[----:B------:R-:W-:-:S04]  /*1770*/  LOP3.LUT R0, R0, 0x80000000, RZ, 0xc0, !PT ;  /* 0x8000000000007812 */ /* 0x000fc800078ec0ff */
[----:B------:R-:W-:Y:S01]  /*1780*/  LOP3.LUT R0, R0, 0x7f800000, RZ, 0xfc, !PT ;  /* 0x7f80000000007812 */ /* 0x000fe200078efcff */
[----:B------:R-:W-:Y:S06]  /*1790*/  BRA `(.L_x_42) ;  /* 0x0000000000047947 */ /* 0x000fec0003800000 */
.L_x_40:
[----:B------:R-:W-:-:S07]  /*17a0*/  LEA R0, R29, R0, 0x17 ;  /* 0x000000001d007211 */ /* 0x000fce00078eb8ff */
.L_x_42:
[----:B------:R-:W-:Y:S05]  /*17b0*/  BSYNC.RECONVERGENT B5 ;  /* 0x0000000000057941 */ /* 0x000fea0003800200 */
.L_x_39:
[----:B------:R-:W-:Y:S05]  /*17c0*/  BRA `(.L_x_43) ;  /* 0x0000000000207947 */ /* 0x000fea0003800000 */
.L_x_38:
[----:B------:R-:W-:-:S04]  /*17d0*/  LOP3.LUT R0, R28, 0x80000000, R27, 0x48, !PT ;  /* 0x800000001c007812 */ /* 0x000fc800078e481b */
[----:B------:R-:W-:Y:S01]  /*17e0*/  LOP3.LUT R0, R0, 0x7f800000, RZ, 0xfc, !PT ;  /* 0x7f80000000007812 */ /* 0x000fe200078efcff */
[----:B------:R-:W-:Y:S06]  /*17f0*/  BRA `(.L_x_43) ;  /* 0x0000000000147947 */ /* 0x000fec0003800000 */
.L_x_37:
[----:B------:R-:W-:Y:S01]  /*1800*/  LOP3.LUT R0, R28, 0x80000000, R27, 0x48, !PT ;  /* 0x800000001c007812 */ /* 0x000fe200078e481b */
[----:B------:R-:W-:Y:S06]  /*1810*/  BRA `(.L_x_43) ;  /* 0x00000000000c7947 */ /* 0x000fec0003800000 */
.L_x_36:
[----:B------:R-:W0:Y:S01]  /*1820*/  MUFU.RSQ R0, -QNAN ;  /* 0xffc0000000007908 */ /* 0x000e220000001400 */
[----:B------:R-:W-:Y:S05]  /*1830*/  BRA `(.L_x_43) ;  /* 0x0000000000047947 */ /* 0x000fea0003800000 */
.L_x_35:
[----:B------:R-:W-:-:S07]  /*1840*/  FADD.FTZ R0, R0, R3 ;  /* 0x0000000300007221 */ /* 0x000fce0000010000 */
.L_x_43:
[----:B------:R-:W-:Y:S05]  /*1850*/  BSYNC.RECONVERGENT B4 ;  /* 0x0000000000047941 */ /* 0x000fea0003800200 */
.L_x_33:
[----:B------:R-:W-:Y:S02]  /*1860*/  IMAD.MOV.U32 R26, RZ, RZ, R22 ;  /* 0x000000ffff1a7224 */ /* 0x000fe400078e0016 */
[----:B------:R-:W-:-:S04]  /*1870*/  IMAD.MOV.U32 R27, RZ, RZ, 0x0 ;  /* 0x00000000ff1b7424 */ /* 0x000fc800078e00ff */
[----:B0-----:R-:W-:Y:S05]  /*1880*/  RET.REL.NODEC R26 `(_Z29betweenness_centrality_kerneliPiS_S_S_PfS0_S_S_) ;  /* 0xffffffe41adc7950 */ /* 0x001fea0003c3ffff */
.L_x_44:
[----:B------:R-:W-:-:S00]  /*1890*/  BRA `(.L_x_44) ;  /* 0xfffffffc00fc7947 */ /* 0x000fc0000383ffff */
[----:B------:R-:W-:-:S00]  /*18a0*/  NOP ;  /* 0x0000000000007918 */ /* 0x000fc00000000000 */
        /* <DEDUP_REMOVED lines=13> */
.L_x_45:


//--------------------- .nv.shared._Z29betweenness_centrality_kerneliPiS_S_S_PfS0_S_S_ --------------------------
	.section	.nv.shared._Z29betweenness_centrality_kerneliPiS_S_S_PfS0_S_S_,"aw",@nobits
	.sectionflags	@""
	.align	4
.nv.shared._Z29betweenness_centrality_kerneliPiS_S_S_PfS0_S_S_:
	.zero		1041


//--------------------- .nv.shared.reserved.0     --------------------------
	.section	.nv.shared.reserved.0,"aw",@nobits
	.weak		__nv_reservedSMEM_offset_0_alias
	.size		__nv_reservedSMEM_offset_0_alias, 0, 64
	.other		__nv_reservedSMEM_offset_0_alias,@"STO_CUDA_RESERVED_SHARED STV_DEFAULT"
__nv_reservedSMEM_offset_0_alias:
	.zero		0
	.zero		64


//--------------------- .nv.constant0._Z29betweenness_centrality_kerneliPiS_S_S_PfS0_S_S_ --------------------------
	.section	.nv.constant0._Z29betweenness_centrality_kerneliPiS_S_S_PfS0_S_S_,"a",@progbits
	.sectionflags	@""
	.align	4
.nv.constant0._Z29betweenness_centrality_kerneliPiS_S_S_PfS0_S_S_:
	.zero		968


//--------------------- SYMBOLS --------------------------

	.type		.nv.reservedSmem.offset0,@object
	.size		.nv.reservedSmem.offset0,0x4
	.type		.nv.reservedSmem.cap,@object
	.size		.nv.reservedSmem.cap,0x4
